	.target	sm_90a

	.elftype	@"ET_EXEC"


//--------------------- .note.nv.tkinfo           --------------------------
	.section	.note.nv.tkinfo,"",@"SHT_NOTE"
	.sectionflags	@"SHF_NOTE_NV_TKINFO"
	.tkinfo
        /*0018*/ 	.word	0x00000002
        /*0030*/ 	.string	""
        /*0030*/ 	.string	"ptxas"
        /*0030*/ 	.string	"Cuda compilation tools, release 13.0, V13.0.88"
        /*0030*/ 	.string	"Build cuda_13.0.r13.0/compiler.36424714_0"
        /*0030*/ 	.string	"-arch sm_90a -m 64 "



//--------------------- .note.nv.cuinfo           --------------------------
	.section	.note.nv.cuinfo,"",@"SHT_NOTE"
	.sectionflags	@"SHF_NOTE_NV_CUINFO"
        /*0018*/ 	.short	0x0002
        /*001a*/ 	.short	0x005a
        /*001c*/ 	.short	0x0082
	.zero		2


//--------------------- .nv.info                  --------------------------
	.section	.nv.info,"",@"SHT_CUDA_INFO"
	.align	4


	//----- nvinfo : EIATTR_REGCOUNT
	.align		4
        /*0000*/ 	.byte	0x04, 0x2f
        /*0002*/ 	.short	(.L_15 - .L_14)
	.align		4
.L_14:
        /*0004*/ 	.word	index@(_ZN7cutlass13device_kernelINS_4gemm6kernel13GemmUniversalIN4cute5tupleIJiiiiEEENS1_10collective13CollectiveMmaINS1_34MainloopSm90TmaGmmaWarpSpecializedILi7ENS5_IJNS4_1CILi1EEESB_SB_EEENS1_35KernelTmaWarpSpecializedCooperativeEEENS5_IJNSA_ILi128EEESF_NSA_ILi32EEEEEENS_10tfloat32_tENS5_IJlSB_lEEESI_SJ_NS4_8TiledMMAINS4_8MMA_AtomIJNS4_4SM904GMMA30MMA_64x128x8_F32TF32TF32_SS_TNILNSN_7ScaleInE1ELSP_1EEEEEENS4_6LayoutINS5_IJNSA_ILi2EEESB_SB_EEENS5_IJSB_NSA_ILi0EEESV_EEEEENS5_IJNS4_10UnderscoreESY_SY_EEEEENS4_13SM90_TMA_LOADENS4_14ComposedLayoutINS4_7SwizzleILi3ELi4ELi3EEENS4_18smem_ptr_flag_bitsILi32EEENSS_INS5_IJNSA_ILi8EEESG_EEENS5_IJSG_SB_EEEEEEEvNS4_8identityES11_S1B_vS1C_EENS_8epilogue10collective6detail29Sm90TmaWarpSpecializedAdapterINS1F_15DefaultEpilogueISI_SJ_SJ_NS1E_6thread17LinearCombinationISI_Li1EffLNS1J_9ScaleType4KindE0ELNS_15FloatRoundStyleE2ESI_EENS1_15EpilogueDefaultEEEEEvvEEEEvNT_6ParamsE)
        /*0008*/ 	.word	0x000000a8


	//----- nvinfo : EIATTR_FRAME_SIZE
	.align		4
.L_15:
        /*000c*/ 	.byte	0x04, 0x11
        /*000e*/ 	.short	(.L_17 - .L_16)
	.align		4
.L_16:
        /*0010*/ 	.word	index@(_ZN7cutlass13device_kernelINS_4gemm6kernel13GemmUniversalIN4cute5tupleIJiiiiEEENS1_10collective13CollectiveMmaINS1_34MainloopSm90TmaGmmaWarpSpecializedILi7ENS5_IJNS4_1CILi1EEESB_SB_EEENS1_35KernelTmaWarpSpecializedCooperativeEEENS5_IJNSA_ILi128EEESF_NSA_ILi32EEEEEENS_10tfloat32_tENS5_IJlSB_lEEESI_SJ_NS4_8TiledMMAINS4_8MMA_AtomIJNS4_4SM904GMMA30MMA_64x128x8_F32TF32TF32_SS_TNILNSN_7ScaleInE1ELSP_1EEEEEENS4_6LayoutINS5_IJNSA_ILi2EEESB_SB_EEENS5_IJSB_NSA_ILi0EEESV_EEEEENS5_IJNS4_10UnderscoreESY_SY_EEEEENS4_13SM90_TMA_LOADENS4_14ComposedLayoutINS4_7SwizzleILi3ELi4ELi3EEENS4_18smem_ptr_flag_bitsILi32EEENSS_INS5_IJNSA_ILi8EEESG_EEENS5_IJSG_SB_EEEEEEEvNS4_8identityES11_S1B_vS1C_EENS_8epilogue10collective6detail29Sm90TmaWarpSpecializedAdapterINS1F_15DefaultEpilogueISI_SJ_SJ_NS1E_6thread17LinearCombinationISI_Li1EffLNS1J_9ScaleType4KindE0ELNS_15FloatRoundStyleE2ESI_EENS1_15EpilogueDefaultEEEEEvvEEEEvNT_6ParamsE)
        /*0014*/ 	.word	0x00000000


	//----- nvinfo : EIATTR_MIN_STACK_SIZE
	.align		4
.L_17:
        /*0018*/ 	.byte	0x04, 0x12
        /*001a*/ 	.short	(.L_19 - .L_18)
	.align		4
.L_18:
        /*001c*/ 	.word	index@(_ZN7cutlass13device_kernelINS_4gemm6kernel13GemmUniversalIN4cute5tupleIJiiiiEEENS1_10collective13CollectiveMmaINS1_34MainloopSm90TmaGmmaWarpSpecializedILi7ENS5_IJNS4_1CILi1EEESB_SB_EEENS1_35KernelTmaWarpSpecializedCooperativeEEENS5_IJNSA_ILi128EEESF_NSA_ILi32EEEEEENS_10tfloat32_tENS5_IJlSB_lEEESI_SJ_NS4_8TiledMMAINS4_8MMA_AtomIJNS4_4SM904GMMA30MMA_64x128x8_F32TF32TF32_SS_TNILNSN_7ScaleInE1ELSP_1EEEEEENS4_6LayoutINS5_IJNSA_ILi2EEESB_SB_EEENS5_IJSB_NSA_ILi0EEESV_EEEEENS5_IJNS4_10UnderscoreESY_SY_EEEEENS4_13SM90_TMA_LOADENS4_14ComposedLayoutINS4_7SwizzleILi3ELi4ELi3EEENS4_18smem_ptr_flag_bitsILi32EEENSS_INS5_IJNSA_ILi8EEESG_EEENS5_IJSG_SB_EEEEEEEvNS4_8identityES11_S1B_vS1C_EENS_8epilogue10collective6detail29Sm90TmaWarpSpecializedAdapterINS1F_15DefaultEpilogueISI_SJ_SJ_NS1E_6thread17LinearCombinationISI_Li1EffLNS1J_9ScaleType4KindE0ELNS_15FloatRoundStyleE2ESI_EENS1_15EpilogueDefaultEEEEEvvEEEEvNT_6ParamsE)
        /*0020*/ 	.word	0x00000000
.L_19:


//--------------------- .nv.compat                --------------------------
	.section	.nv.compat,"",@"SHT_CUDA_COMPAT_INFO"
	.align	4
        /*0000*/ 	.byte	0x02, 0x09, 0x01, 0x00, 0x02, 0x02, 0x04, 0x00, 0x02, 0x05, 0x05, 0x00, 0x03, 0x07, 0x01, 0x01
        /*0010*/ 	.byte	0x02, 0x03, 0x01, 0x00, 0x02, 0x06, 0x01, 0x00, 0x04, 0x0b, 0x08, 0x00, 0x00, 0x00, 0x00, 0x00
        /*0020*/ 	.byte	0x00, 0x00, 0x00, 0x00


//--------------------- .nv.info._ZN7cutlass13device_kernelINS_4gemm6kernel13GemmUniversalIN4cute5tupleIJiiiiEEENS1_10collective13CollectiveMmaINS1_34MainloopSm90TmaGmmaWarpSpecializedILi7ENS5_IJNS4_1CILi1EEESB_SB_EEENS1_35KernelTmaWarpSpecializedCooperativeEEENS5_IJNSA_ILi128EEESF_NSA_ILi32EEEEEENS_10tfloat32_tENS5_IJlSB_lEEESI_SJ_NS4_8TiledMMAINS4_8MMA_AtomIJNS4_4SM904GMMA30MMA_64x128x8_F32TF32TF32_SS_TNILNSN_7ScaleInE1ELSP_1EEEEEENS4_6LayoutINS5_IJNSA_ILi2EEESB_SB_EEENS5_IJSB_NSA_ILi0EEESV_EEEEENS5_IJNS4_10UnderscoreESY_SY_EEEEENS4_13SM90_TMA_LOADENS4_14ComposedLayoutINS4_7SwizzleILi3ELi4ELi3EEENS4_18smem_ptr_flag_bitsILi32EEENSS_INS5_IJNSA_ILi8EEESG_EEENS5_IJSG_SB_EEEEEEEvNS4_8identityES11_S1B_vS1C_EENS_8epilogue10collective6detail29Sm90TmaWarpSpecializedAdapterINS1F_15DefaultEpilogueISI_SJ_SJ_NS1E_6thread17LinearCombinationISI_Li1EffLNS1J_9ScaleType4KindE0ELNS_15FloatRoundStyleE2ESI_EENS1_15EpilogueDefaultEEEEEvvEEEEvNT_6ParamsE --------------------------
	.section	.nv.info._ZN7cutlass13device_kernelINS_4gemm6kernel13GemmUniversalIN4cute5tupleIJiiiiEEENS1_10collective13CollectiveMmaINS1_34MainloopSm90TmaGmmaWarpSpecializedILi7ENS5_IJNS4_1CILi1EEESB_SB_EEENS1_35KernelTmaWarpSpecializedCooperativeEEENS5_IJNSA_ILi128EEESF_NSA_ILi32EEEEEENS_10tfloat32_tENS5_IJlSB_lEEESI_SJ_NS4_8TiledMMAINS4_8MMA_AtomIJNS4_4SM904GMMA30MMA_64x128x8_F32TF32TF32_SS_TNILNSN_7ScaleInE1ELSP_1EEEEEENS4_6LayoutINS5_IJNSA_ILi2EEESB_SB_EEENS5_IJSB_NSA_ILi0EEESV_EEEEENS5_IJNS4_10UnderscoreESY_SY_EEEEENS4_13SM90_TMA_LOADENS4_14ComposedLayoutINS4_7SwizzleILi3ELi4ELi3EEENS4_18smem_ptr_flag_bitsILi32EEENSS_INS5_IJNSA_ILi8EEESG_EEENS5_IJSG_SB_EEEEEEEvNS4_8identityES11_S1B_vS1C_EENS_8epilogue10collective6detail29Sm90TmaWarpSpecializedAdapterINS1F_15DefaultEpilogueISI_SJ_SJ_NS1E_6thread17LinearCombinationISI_Li1EffLNS1J_9ScaleType4KindE0ELNS_15FloatRoundStyleE2ESI_EENS1_15EpilogueDefaultEEEEEvvEEEEvNT_6ParamsE,"",@"SHT_CUDA_INFO"
	.sectionflags	@""
	.align	4


	//----- nvinfo : EIATTR_CUDA_API_VERSION
	.align		4
        /*0000*/ 	.byte	0x04, 0x37
        /*0002*/ 	.short	(.L_21 - .L_20)
.L_20:
        /*0004*/ 	.word	0x00000082


	//----- nvinfo : EIATTR_KPARAM_INFO
	.align		4
.L_21:
        /*0008*/ 	.byte	0x04, 0x17
        /*000a*/ 	.short	(.L_23 - .L_22)
.L_22:
        /*000c*/ 	.word	0x00000000
        /*0010*/ 	.short	0x0000
        /*0012*/ 	.short	0x0070
        /*0014*/ 	.byte	0x00, 0xf0, 0x01, 0x10


	//----- nvinfo : EIATTR_SPARSE_MMA_MASK
	.align		4
.L_23:
        /*0018*/ 	.byte	0x03, 0x50
        /*001a*/ 	.short	0x0000


	//----- nvinfo : EIATTR_MAXREG_COUNT
	.align		4
        /*001c*/ 	.byte	0x03, 0x1b
        /*001e*/ 	.short	0x00a8


	//----- nvinfo : EIATTR_NUM_BARRIERS
	.align		4
        /*0020*/ 	.byte	0x02, 0x4c
        /*0022*/ 	.byte	0x01
	.zero		1


	//----- nvinfo : EIATTR_EXTERNS
	.align		4
        /*0024*/ 	.byte	0x04, 0x0f
        /*0026*/ 	.short	(.L_25 - .L_24)


	//   ....[0]....
	.align		4
.L_24:
        /*0028*/ 	.word	index@(__assertfail)


	//----- nvinfo : EIATTR_MERCURY_ISA_VERSION
	.align		4
.L_25:
        /*002c*/ 	.byte	0x03, 0x5f
        /*002e*/ 	.short	0x0101


	//----- nvinfo : EIATTR_INT_WARP_WIDE_INSTR_OFFSETS
	.align		4
        /*0030*/ 	.byte	0x04, 0x31
        /*0032*/ 	.short	(.L_27 - .L_26)


	//   ....[0]....
.L_26:
        /*0034*/ 	.word	0x00000450


	//   ....[1]....
        /*0038*/ 	.word	0x00000460


	//   ....[2]....
        /*003c*/ 	.word	0x00000520


	//----- nvinfo : EIATTR_COOP_GROUP_MASK_REGIDS
	.align		4
.L_27:
        /*0040*/ 	.byte	0x04, 0x29
        /*0042*/ 	.short	(.L_29 - .L_28)


	//   ....[0]....
.L_28:
        /*0044*/ 	.word	0xffffffff


	//   ....[1]....
        /*0048*/ 	.word	0xffffffff


	//   ....[2]....
        /*004c*/ 	.word	0xffffffff


	//   ....[3]....
        /*0050*/ 	.word	0xffffffff


	//   ....[4]....
        /*0054*/ 	.word	0xffffffff


	//----- nvinfo : EIATTR_COOP_GROUP_INSTR_OFFSETS
	.align		4
.L_29:
        /*0058*/ 	.byte	0x04, 0x28
        /*005a*/ 	.short	(.L_31 - .L_30)


	//   ....[0]....
.L_30:
        /*005c*/ 	.word	0x00000060


	//   ....[1]....
        /*0060*/ 	.word	0x00000070


	//   ....[2]....
        /*0064*/ 	.word	0x00000130


	//   ....[3]....
        /*0068*/ 	.word	0x00000320


	//   ....[4]....
        /*006c*/ 	.word	0x00001220


	//----- nvinfo : EIATTR_REG_RECONFIG
	.align		4
.L_31:
        /*0070*/ 	.byte	0x01, 0x54
	.zero		2


	//----- nvinfo : EIATTR_SYSCALL_OFFSETS
	.align		4
        /*0074*/ 	.byte	0x04, 0x46
        /*0076*/ 	.short	(.L_33 - .L_32)


	//   ....[0]....
.L_32:
        /*0078*/ 	.word	0x00001410


	//----- nvinfo : EIATTR_MBARRIER_INSTR_OFFSETS
	.align		4
.L_33:
        /*007c*/ 	.byte	0x04, 0x39
        /*007e*/ 	.short	(.L_35 - .L_34)


	//   ....[0]....
.L_34:
        /*0080*/ 	.word	0x00000230
        /*0084*/ 	.word	0x000000ff
        /*0088*/ 	.word	0x00000000
        /*008c*/ 	.short	0x0100
        /*008e*/ 	.byte	0x08
	.zero		1


	//   ....[1]....
        /*0090*/ 	.word	0x00000240
        /*0094*/ 	.word	0x000000ff
        /*0098*/ 	.word	0x00000038
        /*009c*/ 	.short	0x0100
        /*009e*/ 	.byte	0x08
	.zero		1


	//   ....[2]....
        /*00a0*/ 	.word	0x00000250
        /*00a4*/ 	.word	0x000000ff
        /*00a8*/ 	.word	0x00000008
        /*00ac*/ 	.short	0x0100
        /*00ae*/ 	.byte	0x08
	.zero		1


	//   ....[3]....
        /*00b0*/ 	.word	0x00000260
        /*00b4*/ 	.word	0x000000ff
        /*00b8*/ 	.word	0x00000040
        /*00bc*/ 	.short	0x0100
        /*00be*/ 	.byte	0x08
	.zero		1


	//   ....[4]....
        /*00c0*/ 	.word	0x00000270
        /*00c4*/ 	.word	0x000000ff
        /*00c8*/ 	.word	0x00000010
        /*00cc*/ 	.short	0x0100
        /*00ce*/ 	.byte	0x08
	.zero		1


	//   ....[5]....
        /*00d0*/ 	.word	0x00000280
        /*00d4*/ 	.word	0x000000ff
        /*00d8*/ 	.word	0x00000048
        /*00dc*/ 	.short	0x0100
        /*00de*/ 	.byte	0x08
	.zero		1


	//   ....[6]....
        /*00e0*/ 	.word	0x00000290
        /*00e4*/ 	.word	0x000000ff
        /*00e8*/ 	.word	0x00000018
        /*00ec*/ 	.short	0x0100
        /*00ee*/ 	.byte	0x08
	.zero		1


	//   ....[7]....
        /*00f0*/ 	.word	0x000002a0
        /*00f4*/ 	.word	0x000000ff
        /*00f8*/ 	.word	0x00000050
        /*00fc*/ 	.short	0x0100
        /*00fe*/ 	.byte	0x08
	.zero		1


	//   ....[8]....
        /*0100*/ 	.word	0x000002b0
        /*0104*/ 	.word	0x000000ff
        /*0108*/ 	.word	0x00000020
        /*010c*/ 	.short	0x0100
        /*010e*/ 	.byte	0x08
	.zero		1


	//   ....[9]....
        /*0110*/ 	.word	0x000002c0
        /*0114*/ 	.word	0x000000ff
        /*0118*/ 	.word	0x00000058
        /*011c*/ 	.short	0x0100
        /*011e*/ 	.byte	0x08
	.zero		1


	//   ....[10]....
        /*0120*/ 	.word	0x000002d0
        /*0124*/ 	.word	0x000000ff
        /*0128*/ 	.word	0x00000028
        /*012c*/ 	.short	0x0100
        /*012e*/ 	.byte	0x08
	.zero		1


	//   ....[11]....
        /*0130*/ 	.word	0x000002e0
        /*0134*/ 	.word	0x000000ff
        /*0138*/ 	.word	0x00000060
        /*013c*/ 	.short	0x0100
        /*013e*/ 	.byte	0x08
	.zero		1


	//   ....[12]....
        /*0140*/ 	.word	0x000002f0
        /*0144*/ 	.word	0x000000ff
        /*0148*/ 	.word	0x00000030
        /*014c*/ 	.short	0x0100
        /*014e*/ 	.byte	0x08
	.zero		1


	//   ....[13]....
        /*0150*/ 	.word	0x00000300
        /*0154*/ 	.word	0x000000ff
        /*0158*/ 	.word	0x00000068
        /*015c*/ 	.short	0x0100
        /*015e*/ 	.byte	0x08
	.zero		1


	//   ....[14]....
        /*0160*/ 	.word	0x000005a0
        /*0164*/ 	.word	0x000000ff
        /*0168*/ 	.word	0x00000080
        /*016c*/ 	.short	0x0100
        /*016e*/ 	.byte	0x08
	.zero		1


	//   ....[15]....
        /*0170*/ 	.word	0x00000620
        /*0174*/ 	.word	0x000000ff
        /*0178*/ 	.word	0x00000088
        /*017c*/ 	.short	0x0100
        /*017e*/ 	.byte	0x08
	.zero		1


	//   ....[16]....
        /*0180*/ 	.word	0x00001490
        /*0184*/ 	.word	0x00000003
        /*0188*/ 	.word	0x00000000
        /*018c*/ 	.short	0x010a
        /*018e*/ 	.byte	0x3f
	.zero		1


	//   ....[17]....
        /*0190*/ 	.word	0x000014f0
        /*0194*/ 	.word	0x00000003
        /*0198*/ 	.word	0x00000000
        /*019c*/ 	.short	0x010a
        /*019e*/ 	.byte	0x3f
	.zero		1


	//   ....[18]....
        /*01a0*/ 	.word	0x00001840
        /*01a4*/ 	.word	0x000000ff
        /*01a8*/ 	.word	0x00000000
        /*01ac*/ 	.short	0x010a
        /*01ae*/ 	.byte	0x07
	.zero		1


	//   ....[19]....
        /*01b0*/ 	.word	0x00001880
        /*01b4*/ 	.word	0x000000ff
        /*01b8*/ 	.word	0x00000000
        /*01bc*/ 	.short	0x010a
        /*01be*/ 	.byte	0x07
	.zero		1


	//   ....[20]....
        /*01c0*/ 	.word	0x00001ae0
        /*01c4*/ 	.word	0x000000ff
        /*01c8*/ 	.word	0x00000000
        /*01cc*/ 	.short	0x0101
        /*01ce*/ 	.byte	0x07
	.zero		1


	//   ....[21]....
        /*01d0*/ 	.word	0x00001ce0
        /*01d4*/ 	.word	0x000000ff
        /*01d8*/ 	.word	0x00000000
        /*01dc*/ 	.short	0x0101
        /*01de*/ 	.byte	0x04
	.zero		1


	//   ....[22]....
        /*01e0*/ 	.word	0x00006eb0
        /*01e4*/ 	.word	0x0000000e
        /*01e8*/ 	.word	0x00000038
        /*01ec*/ 	.short	0x010a
        /*01ee*/ 	.byte	0x3f
	.zero		1


	//   ....[23]....
        /*01f0*/ 	.word	0x00007280
        /*01f4*/ 	.word	0x00000006
        /*01f8*/ 	.word	0x00000088
        /*01fc*/ 	.short	0x0101
        /*01fe*/ 	.byte	0x3f
	.zero		1


	//   ....[24]....
        /*0200*/ 	.word	0x00007960
        /*0204*/ 	.word	0x00000007
        /*0208*/ 	.word	0x00000000
        /*020c*/ 	.short	0x010a
        /*020e*/ 	.byte	0x3f
	.zero		1


	//   ....[25]....
        /*0210*/ 	.word	0x000079e0
        /*0214*/ 	.word	0x00000009
        /*0218*/ 	.word	0x00000000
        /*021c*/ 	.short	0x010a
        /*021e*/ 	.byte	0x3f
	.zero		1


	//   ....[26]....
        /*0220*/ 	.word	0x00007a70
        /*0224*/ 	.word	0x00000006
        /*0228*/ 	.word	0x00000000
        /*022c*/ 	.short	0x010a
        /*022e*/ 	.byte	0x3f
	.zero		1


	//   ....[27]....
        /*0230*/ 	.word	0x00007b00
        /*0234*/ 	.word	0x00000009
        /*0238*/ 	.word	0x00000000
        /*023c*/ 	.short	0x010a
        /*023e*/ 	.byte	0x3f
	.zero		1


	//   ....[28]....
        /*0240*/ 	.word	0x00007b90
        /*0244*/ 	.word	0x00000006
        /*0248*/ 	.word	0x00000000
        /*024c*/ 	.short	0x010a
        /*024e*/ 	.byte	0x3f
	.zero		1


	//   ....[29]....
        /*0250*/ 	.word	0x00007c20
        /*0254*/ 	.word	0x00000009
        /*0258*/ 	.word	0x00000000
        /*025c*/ 	.short	0x010a
        /*025e*/ 	.byte	0x3f
	.zero		1


	//   ....[30]....
        /*0260*/ 	.word	0x00007cb0
        /*0264*/ 	.word	0x00000003
        /*0268*/ 	.word	0x00000000
        /*026c*/ 	.short	0x010a
        /*026e*/ 	.byte	0x3f
	.zero		1


	//   ....[31]....
        /*0270*/ 	.word	0x00007d10
        /*0274*/ 	.word	0x00000003
        /*0278*/ 	.word	0x00000000
        /*027c*/ 	.short	0x010a
        /*027e*/ 	.byte	0x3f
	.zero		1


	//   ....[32]....
        /*0280*/ 	.word	0x00007d70
        /*0284*/ 	.word	0x00000004
        /*0288*/ 	.word	0x00000000
        /*028c*/ 	.short	0x010a
        /*028e*/ 	.byte	0x3f
	.zero		1


	//   ....[33]....
        /*0290*/ 	.word	0x00007e40
        /*0294*/ 	.word	0x0000000e
        /*0298*/ 	.word	0x00000038
        /*029c*/ 	.short	0x010a
        /*029e*/ 	.byte	0x3f
	.zero		1


	//   ....[34]....
        /*02a0*/ 	.word	0x00007f10
        /*02a4*/ 	.word	0x00000007
        /*02a8*/ 	.word	0x00000000
        /*02ac*/ 	.short	0x010a
        /*02ae*/ 	.byte	0x3f
	.zero		1


	//   ....[35]....
        /*02b0*/ 	.word	0x00007f60
        /*02b4*/ 	.word	0x00000009
        /*02b8*/ 	.word	0x00000000
        /*02bc*/ 	.short	0x010a
        /*02be*/ 	.byte	0x3f
	.zero		1


	//   ....[36]....
        /*02c0*/ 	.word	0x00007fb0
        /*02c4*/ 	.word	0x00000006
        /*02c8*/ 	.word	0x00000000
        /*02cc*/ 	.short	0x010a
        /*02ce*/ 	.byte	0x3f
	.zero		1


	//   ....[37]....
        /*02d0*/ 	.word	0x00008000
        /*02d4*/ 	.word	0x00000009
        /*02d8*/ 	.word	0x00000000
        /*02dc*/ 	.short	0x010a
        /*02de*/ 	.byte	0x3f
	.zero		1


	//   ....[38]....
        /*02e0*/ 	.word	0x00008050
        /*02e4*/ 	.word	0x00000006
        /*02e8*/ 	.word	0x00000000
        /*02ec*/ 	.short	0x010a
        /*02ee*/ 	.byte	0x3f
	.zero		1


	//   ....[39]....
        /*02f0*/ 	.word	0x000080a0
        /*02f4*/ 	.word	0x00000009
        /*02f8*/ 	.word	0x00000000
        /*02fc*/ 	.short	0x010a
        /*02fe*/ 	.byte	0x3f
	.zero		1


	//----- nvinfo : EIATTR_NUM_MBARRIERS
	.align		4
.L_35:
        /*0300*/ 	.byte	0x03, 0x38
        /*0302*/ 	.short	0x0010


	//----- nvinfo : EIATTR_EXIT_INSTR_OFFSETS
	.align		4
        /*0304*/ 	.byte	0x04, 0x1c
        /*0306*/ 	.short	(.L_37 - .L_36)


	//   ....[0]....
.L_36:
        /*0308*/ 	.word	0x000006c0


	//   ....[1]....
        /*030c*/ 	.word	0x00000f80


	//   ....[2]....
        /*0310*/ 	.word	0x00006590


	//   ....[3]....
        /*0314*/ 	.word	0x00006bc0


	//   ....[4]....
        /*0318*/ 	.word	0x00007d00


	//----- nvinfo : EIATTR_MAX_THREADS
	.align		4
.L_37:
        /*031c*/ 	.byte	0x04, 0x05
        /*031e*/ 	.short	(.L_39 - .L_38)
.L_38:
        /*0320*/ 	.word	0x00000180
        /*0324*/ 	.word	0x00000001
        /*0328*/ 	.word	0x00000001


	//----- nvinfo : EIATTR_CRS_STACK_SIZE
	.align		4
.L_39:
        /*032c*/ 	.byte	0x04, 0x1e
        /*032e*/ 	.short	(.L_41 - .L_40)
.L_40:
        /*0330*/ 	.word	0x00000000


	//----- nvinfo : EIATTR_CBANK_PARAM_SIZE
	.align		4
.L_41:
        /*0334*/ 	.byte	0x03, 0x19
        /*0336*/ 	.short	0x0470


	//----- nvinfo : EIATTR_PARAM_CBANK
	.align		4
        /*0338*/ 	.byte	0x04, 0x0a
        /*033a*/ 	.short	(.L_43 - .L_42)
	.align		4
.L_42:
        /*033c*/ 	.word	index@(.nv.constant0._ZN7cutlass13device_kernelINS_4gemm6kernel13GemmUniversalIN4cute5tupleIJiiiiEEENS1_10collective13CollectiveMmaINS1_34MainloopSm90TmaGmmaWarpSpecializedILi7ENS5_IJNS4_1CILi1EEESB_SB_EEENS1_35KernelTmaWarpSpecializedCooperativeEEENS5_IJNSA_ILi128EEESF_NSA_ILi32EEEEEENS_10tfloat32_tENS5_IJlSB_lEEESI_SJ_NS4_8TiledMMAINS4_8MMA_AtomIJNS4_4SM904GMMA30MMA_64x128x8_F32TF32TF32_SS_TNILNSN_7ScaleInE1ELSP_1EEEEEENS4_6LayoutINS5_IJNSA_ILi2EEESB_SB_EEENS5_IJSB_NSA_ILi0EEESV_EEEEENS5_IJNS4_10UnderscoreESY_SY_EEEEENS4_13SM90_TMA_LOADENS4_14ComposedLayoutINS4_7SwizzleILi3ELi4ELi3EEENS4_18smem_ptr_flag_bitsILi32EEENSS_INS5_IJNSA_ILi8EEESG_EEENS5_IJSG_SB_EEEEEEEvNS4_8identityES11_S1B_vS1C_EENS_8epilogue10collective6detail29Sm90TmaWarpSpecializedAdapterINS1F_15DefaultEpilogueISI_SJ_SJ_NS1E_6thread17LinearCombinationISI_Li1EffLNS1J_9ScaleType4KindE0ELNS_15FloatRoundStyleE2ESI_EENS1_15EpilogueDefaultEEEEEvvEEEEvNT_6ParamsE)
        /*0340*/ 	.short	0x0210
        /*0342*/ 	.short	0x0470


	//----- nvinfo : EIATTR_SW_WAR
	.align		4
.L_43:
        /*0344*/ 	.byte	0x04, 0x36
        /*0346*/ 	.short	(.L_45 - .L_44)
.L_44:
        /*0348*/ 	.word	0x00000008
.L_45:


//--------------------- .nv.callgraph             --------------------------
	.section	.nv.callgraph,"",@"SHT_CUDA_CALLGRAPH"
	.align	4
	.sectionentsize	8
	.align		4
        /*0000*/ 	.word	0x00000000
	.align		4
        /*0004*/ 	.word	0xffffffff
	.align		4
        /*0008*/ 	.word	index@(_ZN7cutlass13device_kernelINS_4gemm6kernel13GemmUniversalIN4cute5tupleIJiiiiEEENS1_10collective13CollectiveMmaINS1_34MainloopSm90TmaGmmaWarpSpecializedILi7ENS5_IJNS4_1CILi1EEESB_SB_EEENS1_35KernelTmaWarpSpecializedCooperativeEEENS5_IJNSA_ILi128EEESF_NSA_ILi32EEEEEENS_10tfloat32_tENS5_IJlSB_lEEESI_SJ_NS4_8TiledMMAINS4_8MMA_AtomIJNS4_4SM904GMMA30MMA_64x128x8_F32TF32TF32_SS_TNILNSN_7ScaleInE1ELSP_1EEEEEENS4_6LayoutINS5_IJNSA_ILi2EEESB_SB_EEENS5_IJSB_NSA_ILi0EEESV_EEEEENS5_IJNS4_10UnderscoreESY_SY_EEEEENS4_13SM90_TMA_LOADENS4_14ComposedLayoutINS4_7SwizzleILi3ELi4ELi3EEENS4_18smem_ptr_flag_bitsILi32EEENSS_INS5_IJNSA_ILi8EEESG_EEENS5_IJSG_SB_EEEEEEEvNS4_8identityES11_S1B_vS1C_EENS_8epilogue10collective6detail29Sm90TmaWarpSpecializedAdapterINS1F_15DefaultEpilogueISI_SJ_SJ_NS1E_6thread17LinearCombinationISI_Li1EffLNS1J_9ScaleType4KindE0ELNS_15FloatRoundStyleE2ESI_EENS1_15EpilogueDefaultEEEEEvvEEEEvNT_6ParamsE)
	.align		4
        /*000c*/ 	.word	index@(__assertfail)
	.align		4
        /*0010*/ 	.word	0x00000000
	.align		4
        /*0014*/ 	.word	0xfffffffe
	.align		4
        /*0018*/ 	.word	0x00000000
	.align		4
        /*001c*/ 	.word	0xfffffffd
	.align		4
        /*0020*/ 	.word	0x00000000
	.align		4
        /*0024*/ 	.word	0xfffffffc


//--------------------- .nv.constant4             --------------------------
	.section	.nv.constant4,"a",@progbits
	.align	8
	.align		8
.nv.constant4:
        /*0000*/ 	.dword	__assertfail
	.align		8
        /*0008*/ 	.dword	__unnamed_1
	.align		8
        /*0010*/ 	.dword	_ZN39_INTERNAL_3e896df1_4_k_cu_5cb4a37f_59024cuda3std3__45__cpo5beginE
	.align		8
        /*0018*/ 	.dword	_ZN39_INTERNAL_3e896df1_4_k_cu_5cb4a37f_59024cuda3std3__45__cpo3endE
	.align		8
        /*0020*/ 	.dword	_ZN39_INTERNAL_3e896df1_4_k_cu_5cb4a37f_59024cuda3std3__45__cpo6cbeginE
	.align		8
        /*0028*/ 	.dword	_ZN39_INTERNAL_3e896df1_4_k_cu_5cb4a37f_59024cuda3std3__45__cpo4cendE
	.align		8
        /*0030*/ 	.dword	_ZN39_INTERNAL_3e896df1_4_k_cu_5cb4a37f_59024cuda3std3__441_GLOBAL__N__3e896df1_4_k_cu_5cb4a37f_59026ignoreE
	.align		8
        /*0038*/ 	.dword	_ZN39_INTERNAL_3e896df1_4_k_cu_5cb4a37f_59024cuda3std3__419piecewise_constructE
	.align		8
        /*0040*/ 	.dword	_ZN39_INTERNAL_3e896df1_4_k_cu_5cb4a37f_59024cuda3std3__48in_placeE
	.align		8
        /*0048*/ 	.dword	_ZN39_INTERNAL_3e896df1_4_k_cu_5cb4a37f_59024cuda3std6ranges3__45__cpo4swapE
	.align		8
        /*0050*/ 	.dword	_ZN39_INTERNAL_3e896df1_4_k_cu_5cb4a37f_59024cuda3std6ranges3__45__cpo9iter_moveE
	.align		8
        /*0058*/ 	.dword	_ZN39_INTERNAL_3e896df1_4_k_cu_5cb4a37f_59024cute7productE
	.align		8
        /*0060*/ 	.dword	_ZN39_INTERNAL_3e896df1_4_k_cu_5cb4a37f_59024cute1_E
	.align		8
        /*0068*/ 	.dword	$str$22
	.align		8
        /*0070*/ 	.dword	$str$23


//--------------------- .text._ZN7cutlass13device_kernelINS_4gemm6kernel13GemmUniversalIN4cute5tupleIJiiiiEEENS1_10collective13CollectiveMmaINS1_34MainloopSm90TmaGmmaWarpSpecializedILi7ENS5_IJNS4_1CILi1EEESB_SB_EEENS1_35KernelTmaWarpSpecializedCooperativeEEENS5_IJNSA_ILi128EEESF_NSA_ILi32EEEEEENS_10tfloat32_tENS5_IJlSB_lEEESI_SJ_NS4_8TiledMMAINS4_8MMA_AtomIJNS4_4SM904GMMA30MMA_64x128x8_F32TF32TF32_SS_TNILNSN_7ScaleInE1ELSP_1EEEEEENS4_6LayoutINS5_IJNSA_ILi2EEESB_SB_EEENS5_IJSB_NSA_ILi0EEESV_EEEEENS5_IJNS4_10UnderscoreESY_SY_EEEEENS4_13SM90_TMA_LOADENS4_14ComposedLayoutINS4_7SwizzleILi3ELi4ELi3EEENS4_18smem_ptr_flag_bitsILi32EEENSS_INS5_IJNSA_ILi8EEESG_EEENS5_IJSG_SB_EEEEEEEvNS4_8identityES11_S1B_vS1C_EENS_8epilogue10collective6detail29Sm90TmaWarpSpecializedAdapterINS1F_15DefaultEpilogueISI_SJ_SJ_NS1E_6thread17LinearCombinationISI_Li1EffLNS1J_9ScaleType4KindE0ELNS_15FloatRoundStyleE2ESI_EENS1_15EpilogueDefaultEEEEEvvEEEEvNT_6ParamsE --------------------------
	.section	.text._ZN7cutlass13device_kernelINS_4gemm6kernel13GemmUniversalIN4cute5tupleIJiiiiEEENS1_10collective13CollectiveMmaINS1_34MainloopSm90TmaGmmaWarpSpecializedILi7ENS5_IJNS4_1CILi1EEESB_SB_EEENS1_35KernelTmaWarpSpecializedCooperativeEEENS5_IJNSA_ILi128EEESF_NSA_ILi32EEEEEENS_10tfloat32_tENS5_IJlSB_lEEESI_SJ_NS4_8TiledMMAINS4_8MMA_AtomIJNS4_4SM904GMMA30MMA_64x128x8_F32TF32TF32_SS_TNILNSN_7ScaleInE1ELSP_1EEEEEENS4_6LayoutINS5_IJNSA_ILi2EEESB_SB_EEENS5_IJSB_NSA_ILi0EEESV_EEEEENS5_IJNS4_10UnderscoreESY_SY_EEEEENS4_13SM90_TMA_LOADENS4_14ComposedLayoutINS4_7SwizzleILi3ELi4ELi3EEENS4_18smem_ptr_flag_bitsILi32EEENSS_INS5_IJNSA_ILi8EEESG_EEENS5_IJSG_SB_EEEEEEEvNS4_8identityES11_S1B_vS1C_EENS_8epilogue10collective6detail29Sm90TmaWarpSpecializedAdapterINS1F_15DefaultEpilogueISI_SJ_SJ_NS1E_6thread17LinearCombinationISI_Li1EffLNS1J_9ScaleType4KindE0ELNS_15FloatRoundStyleE2ESI_EENS1_15EpilogueDefaultEEEEEvvEEEEvNT_6ParamsE,"ax",@progbits
	.align	128
.text._ZN7cutlass13device_kernelINS_4gemm6kernel13GemmUniversalIN4cute5tupleIJiiiiEEENS1_10collective13CollectiveMmaINS1_34MainloopSm90TmaGmmaWarpSpecializedILi7ENS5_IJNS4_1CILi1EEESB_SB_EEENS1_35KernelTmaWarpSpecializedCooperativeEEENS5_IJNSA_ILi128EEESF_NSA_ILi32EEEEEENS_10tfloat32_tENS5_IJlSB_lEEESI_SJ_NS4_8TiledMMAINS4_8MMA_AtomIJNS4_4SM904GMMA30MMA_64x128x8_F32TF32TF32_SS_TNILNSN_7ScaleInE1ELSP_1EEEEEENS4_6LayoutINS5_IJNSA_ILi2EEESB_SB_EEENS5_IJSB_NSA_ILi0EEESV_EEEEENS5_IJNS4_10UnderscoreESY_SY_EEEEENS4_13SM90_TMA_LOADENS4_14ComposedLayoutINS4_7SwizzleILi3ELi4ELi3EEENS4_18smem_ptr_flag_bitsILi32EEENSS_INS5_IJNSA_ILi8EEESG_EEENS5_IJSG_SB_EEEEEEEvNS4_8identityES11_S1B_vS1C_EENS_8epilogue10collective6detail29Sm90TmaWarpSpecializedAdapterINS1F_15DefaultEpilogueISI_SJ_SJ_NS1E_6thread17LinearCombinationISI_Li1EffLNS1J_9ScaleType4KindE0ELNS_15FloatRoundStyleE2ESI_EENS1_15EpilogueDefaultEEEEEvvEEEEvNT_6ParamsE:
        .type           _ZN7cutlass13device_kernelINS_4gemm6kernel13GemmUniversalIN4cute5tupleIJiiiiEEENS1_10collective13CollectiveMmaINS1_34MainloopSm90TmaGmmaWarpSpecializedILi7ENS5_IJNS4_1CILi1EEESB_SB_EEENS1_35KernelTmaWarpSpecializedCooperativeEEENS5_IJNSA_ILi128EEESF_NSA_ILi32EEEEEENS_10tfloat32_tENS5_IJlSB_lEEESI_SJ_NS4_8TiledMMAINS4_8MMA_AtomIJNS4_4SM904GMMA30MMA_64x128x8_F32TF32TF32_SS_TNILNSN_7ScaleInE1ELSP_1EEEEEENS4_6LayoutINS5_IJNSA_ILi2EEESB_SB_EEENS5_IJSB_NSA_ILi0EEESV_EEEEENS5_IJNS4_10UnderscoreESY_SY_EEEEENS4_13SM90_TMA_LOADENS4_14ComposedLayoutINS4_7SwizzleILi3ELi4ELi3EEENS4_18smem_ptr_flag_bitsILi32EEENSS_INS5_IJNSA_ILi8EEESG_EEENS5_IJSG_SB_EEEEEEEvNS4_8identityES11_S1B_vS1C_EENS_8epilogue10collective6detail29Sm90TmaWarpSpecializedAdapterINS1F_15DefaultEpilogueISI_SJ_SJ_NS1E_6thread17LinearCombinationISI_Li1EffLNS1J_9ScaleType4KindE0ELNS_15FloatRoundStyleE2ESI_EENS1_15EpilogueDefaultEEEEEvvEEEEvNT_6ParamsE,@function
        .size           _ZN7cutlass13device_kernelINS_4gemm6kernel13GemmUniversalIN4cute5tupleIJiiiiEEENS1_10collective13CollectiveMmaINS1_34MainloopSm90TmaGmmaWarpSpecializedILi7ENS5_IJNS4_1CILi1EEESB_SB_EEENS1_35KernelTmaWarpSpecializedCooperativeEEENS5_IJNSA_ILi128EEESF_NSA_ILi32EEEEEENS_10tfloat32_tENS5_IJlSB_lEEESI_SJ_NS4_8TiledMMAINS4_8MMA_AtomIJNS4_4SM904GMMA30MMA_64x128x8_F32TF32TF32_SS_TNILNSN_7ScaleInE1ELSP_1EEEEEENS4_6LayoutINS5_IJNSA_ILi2EEESB_SB_EEENS5_IJSB_NSA_ILi0EEESV_EEEEENS5_IJNS4_10UnderscoreESY_SY_EEEEENS4_13SM90_TMA_LOADENS4_14ComposedLayoutINS4_7SwizzleILi3ELi4ELi3EEENS4_18smem_ptr_flag_bitsILi32EEENSS_INS5_IJNSA_ILi8EEESG_EEENS5_IJSG_SB_EEEEEEEvNS4_8identityES11_S1B_vS1C_EENS_8epilogue10collective6detail29Sm90TmaWarpSpecializedAdapterINS1F_15DefaultEpilogueISI_SJ_SJ_NS1E_6thread17LinearCombinationISI_Li1EffLNS1J_9ScaleType4KindE0ELNS_15FloatRoundStyleE2ESI_EENS1_15EpilogueDefaultEEEEEvvEEEEvNT_6ParamsE,(.L_x_200 - _ZN7cutlass13device_kernelINS_4gemm6kernel13GemmUniversalIN4cute5tupleIJiiiiEEENS1_10collective13CollectiveMmaINS1_34MainloopSm90TmaGmmaWarpSpecializedILi7ENS5_IJNS4_1CILi1EEESB_SB_EEENS1_35KernelTmaWarpSpecializedCooperativeEEENS5_IJNSA_ILi128EEESF_NSA_ILi32EEEEEENS_10tfloat32_tENS5_IJlSB_lEEESI_SJ_NS4_8TiledMMAINS4_8MMA_AtomIJNS4_4SM904GMMA30MMA_64x128x8_F32TF32TF32_SS_TNILNSN_7ScaleInE1ELSP_1EEEEEENS4_6LayoutINS5_IJNSA_ILi2EEESB_SB_EEENS5_IJSB_NSA_ILi0EEESV_EEEEENS5_IJNS4_10UnderscoreESY_SY_EEEEENS4_13SM90_TMA_LOADENS4_14ComposedLayoutINS4_7SwizzleILi3ELi4ELi3EEENS4_18smem_ptr_flag_bitsILi32EEENSS_INS5_IJNSA_ILi8EEESG_EEENS5_IJSG_SB_EEEEEEEvNS4_8identityES11_S1B_vS1C_EENS_8epilogue10collective6detail29Sm90TmaWarpSpecializedAdapterINS1F_15DefaultEpilogueISI_SJ_SJ_NS1E_6thread17LinearCombinationISI_Li1EffLNS1J_9ScaleType4KindE0ELNS_15FloatRoundStyleE2ESI_EENS1_15EpilogueDefaultEEEEEvvEEEEvNT_6ParamsE)
        .other          _ZN7cutlass13device_kernelINS_4gemm6kernel13GemmUniversalIN4cute5tupleIJiiiiEEENS1_10collective13CollectiveMmaINS1_34MainloopSm90TmaGmmaWarpSpecializedILi7ENS5_IJNS4_1CILi1EEESB_SB_EEENS1_35KernelTmaWarpSpecializedCooperativeEEENS5_IJNSA_ILi128EEESF_NSA_ILi32EEEEEENS_10tfloat32_tENS5_IJlSB_lEEESI_SJ_NS4_8TiledMMAINS4_8MMA_AtomIJNS4_4SM904GMMA30MMA_64x128x8_F32TF32TF32_SS_TNILNSN_7ScaleInE1ELSP_1EEEEEENS4_6LayoutINS5_IJNSA_ILi2EEESB_SB_EEENS5_IJSB_NSA_ILi0EEESV_EEEEENS5_IJNS4_10UnderscoreESY_SY_EEEEENS4_13SM90_TMA_LOADENS4_14ComposedLayoutINS4_7SwizzleILi3ELi4ELi3EEENS4_18smem_ptr_flag_bitsILi32EEENSS_INS5_IJNSA_ILi8EEESG_EEENS5_IJSG_SB_EEEEEEEvNS4_8identityES11_S1B_vS1C_EENS_8epilogue10collective6detail29Sm90TmaWarpSpecializedAdapterINS1F_15DefaultEpilogueISI_SJ_SJ_NS1E_6thread17LinearCombinationISI_Li1EffLNS1J_9ScaleType4KindE0ELNS_15FloatRoundStyleE2ESI_EENS1_15EpilogueDefaultEEEEEvvEEEEvNT_6ParamsE,@"STO_CUDA_ENTRY STV_DEFAULT"
_ZN7cutlass13device_kernelINS_4gemm6kernel13GemmUniversalIN4cute5tupleIJiiiiEEENS1_10collective13CollectiveMmaINS1_34MainloopSm90TmaGmmaWarpSpecializedILi7ENS5_IJNS4_1CILi1EEESB_SB_EEENS1_35KernelTmaWarpSpecializedCooperativeEEENS5_IJNSA_ILi128EEESF_NSA_ILi32EEEEEENS_10tfloat32_tENS5_IJlSB_lEEESI_SJ_NS4_8TiledMMAINS4_8MMA_AtomIJNS4_4SM904GMMA30MMA_64x128x8_F32TF32TF32_SS_TNILNSN_7ScaleInE1ELSP_1EEEEEENS4_6LayoutINS5_IJNSA_ILi2EEESB_SB_EEENS5_IJSB_NSA_ILi0EEESV_EEEEENS5_IJNS4_10UnderscoreESY_SY_EEEEENS4_13SM90_TMA_LOADENS4_14ComposedLayoutINS4_7SwizzleILi3ELi4ELi3EEENS4_18smem_ptr_flag_bitsILi32EEENSS_INS5_IJNSA_ILi8EEESG_EEENS5_IJSG_SB_EEEEEEEvNS4_8identityES11_S1B_vS1C_EENS_8epilogue10collective6detail29Sm90TmaWarpSpecializedAdapterINS1F_15DefaultEpilogueISI_SJ_SJ_NS1E_6thread17LinearCombinationISI_Li1EffLNS1J_9ScaleType4KindE0ELNS_15FloatRoundStyleE2ESI_EENS1_15EpilogueDefaultEEEEEvvEEEEvNT_6ParamsE:
[----:B------:R-:W0:Y:S01]  /*0000*/  LDC R1, c[0x0][0x28] ;  /* 0x00000a00ff017b82 */ /* 0x000e220000000800 */
[----:B------:R-:W1:Y:S01]  /*0010*/  S2R R3, SR_TID.X ;  /* 0x0000000000037919 */ /* 0x000e620000002100 */
[----:B------:R-:W-:Y:S01]  /*0020*/  ELECT P0, URZ, PT ;  /* 0x00000000003f782f */ /* 0x000fe20003800000 */
[----:B------:R-:W-:Y:S01]  /*0030*/  BSSY B0, `(.L_x_0) ;  /* 0x000000f000007945 */ /* 0x000fe20003800000 */
[--C-:B-1----:R-:W-:Y:S02]  /*0040*/  SHF.R.U32.HI R0, RZ, 0x5, R3.reuse ;  /* 0x00000005ff007819 */ /* 0x102fe40000011603 */
[----:B------:R-:W-:-:S03]  /*0050*/  SHF.R.U32.HI R14, RZ, 0x7, R3 ;  /* 0x00000007ff0e7819 */ /* 0x000fc60000011603 */
[----:B------:R-:W1:Y:S04]  /*0060*/  SHFL.IDX PT, R4, R0, RZ, 0x1f ;  /* 0x00001fff00047589 */ /* 0x000e6800000e0000 */
[----:B------:R2:W3:Y:S01]  /*0070*/  SHFL.IDX PT, R10, R14, RZ, 0x1f ;  /* 0x00001fff0e0a7589 */ /* 0x0004e200000e0000 */
[----:B-1----:R-:W-:-:S13]  /*0080*/  ISETP.NE.OR P0, PT, R4, RZ, !P0 ;  /* 0x000000ff0400720c */ /* 0x002fda0004705670 */
[----:B0-23--:R-:W-:Y:S05]  /*0090*/  @P0 BRA `(.L_x_1) ;  /* 0x0000000000200947 */ /* 0x00dfea0003800000 */
[----:B------:R-:W-:Y:S02]  /*00a0*/  ULDC.64 UR4, c[0x0][0x198] ;  /* 0x0000660000047ab9 */ /* 0x000fe40000000a00 */
[----:B------:R-:W-:Y:S02]  /*00b0*/  UIADD3 UR6, UP0, UR4, 0xf0, URZ ;  /* 0x000000f004067890 */ /* 0x000fe4000ff1e03f */
[----:B------:R-:W-:Y:S02]  /*00c0*/  UIADD3 UR4, UP1, UR4, 0x1f0, URZ ;  /* 0x000001f004047890 */ /* 0x000fe4000ff3e03f */
[----:B------:R-:W-:Y:S02]  /*00d0*/  UIADD3.X UR7, URZ, UR5, URZ, UP0, !UPT ;  /* 0x000000053f077290 */ /* 0x000fe400087fe43f */
[----:B------:R-:W-:-:S07]  /*00e0*/  UIADD3.X UR5, URZ, UR5, URZ, UP1, !UPT ;  /* 0x000000053f057290 */ /* 0x000fce0008ffe43f */
[----:B------:R0:W-:Y:S02]  /*00f0*/  UTMACCTL.PF [UR6] ;  /* 0x00000000060079b9 */ /* 0x0001e40008040000 */
[----:B------:R0:W-:Y:S02]  /*0100*/  UTMACCTL.PF [UR4] ;  /* 0x00000000040079b9 */ /* 0x0001e40008040000 */
[----:B0-----:R-:W-:Y:S01]  /*0110*/  NOP ;  /* 0x0000000000007918 */ /* 0x001fe20000000000 */
.L_x_1:
[----:B------:R-:W-:Y:S05]  /*0120*/  BSYNC B0 ;  /* 0x0000000000007941 */ /* 0x000fea0003800000 */
.L_x_0:
[----:B------:R-:W0:Y:S02]  /*0130*/  SHFL.IDX PT, R2, R0, RZ, 0x1f ;  /* 0x00001fff00027589 */ /* 0x000e2400000e0000 */
[----:B0-----:R-:W-:-:S13]  /*0140*/  ISETP.NE.AND P0, PT, R2, RZ, PT ;  /* 0x000000ff0200720c */ /* 0x001fda0003f05270 */
[----:B------:R-:W-:Y:S05]  /*0150*/  @P0 BRA `(.L_x_2) ;  /* 0x0000000000700947 */ /* 0x000fea0003800000 */
[----:B------:R-:W0:Y:S01]  /*0160*/  S2UR UR8, SR_CgaCtaId ;  /* 0x00000000000879c3 */ /* 0x000e220000008800 */
[----:B------:R-:W-:Y:S01]  /*0170*/  UMOV UR4, 0x400 ;  /* 0x0000040000047882 */ /* 0x000fe20000000000 */
[----:B------:R-:W-:Y:S01]  /*0180*/  UMOV UR5, 0x1 ;  /* 0x0000000100057882 */ /* 0x000fe20000000000 */
[----:B------:R-:W-:Y:S01]  /*0190*/  UMOV UR6, 0x100 ;  /* 0x0000010000067882 */ /* 0x000fe20000000000 */
[----:B------:R-:W-:Y:S01]  /*01a0*/  ELECT P0, URZ, PT ;  /* 0x00000000003f782f */ /* 0x000fe20003800000 */
[----:B------:R-:W-:-:S04]  /*01b0*/  UIADD3 UR6, -UR6, 0x100000, URZ ;  /* 0x0010000006067890 */ /* 0x000fc8000fffe13f */
[----:B------:R-:W-:Y:S02]  /*01c0*/  USHF.L.U32 UR7, UR6, 0xb, URZ ;  /* 0x0000000b06077899 */ /* 0x000fe4000800063f */
[----:B------:R-:W-:Y:S02]  /*01d0*/  USHF.L.U32 UR6, UR6, 0x1, URZ ;  /* 0x0000000106067899 */ /* 0x000fe4000800063f */
[----:B0-----:R-:W-:Y:S02]  /*01e0*/  ULEA UR8, UR8, UR4, 0x18 ;  /* 0x0000000408087291 */ /* 0x001fe4000f8ec03f */
[----:B------:R-:W-:-:S04]  /*01f0*/  UIADD3 UR4, -UR5, 0x100000, URZ ;  /* 0x0010000005047890 */ /* 0x000fc8000fffe13f */
[----:B------:R-:W-:Y:S02]  /*0200*/  USHF.L.U32 UR5, UR4, 0xb, URZ ;  /* 0x0000000b04057899 */ /* 0x000fe4000800063f */
[----:B------:R-:W-:Y:S01]  /*0210*/  USHF.L.U32 UR4, UR4, 0x1, URZ ;  /* 0x0000000104047899 */ /* 0x000fe2000800063f */
[----:B------:R-:W0:Y:S11]  /*0220*/  FENCE.VIEW.ASYNC.S ;  /* 0x00000000000073c6 */ /* 0x000e360000000000 */
[----:B0-----:R0:W1:Y:S01]  /*0230*/  SYNCS.EXCH.64 URZ, [UR8], UR4 ;  /* 0x00000004083f75b2 */ /* 0x0010620008000100 */
[----:B------:R0:W2:Y:S01]  /*0240*/  SYNCS.EXCH.64 URZ, [UR8+0x38], UR6 ;  /* 0x00003806083f75b2 */ /* 0x0000a20008000100 */
[----:B------:R0:W3:Y:S01]  /*0250*/  SYNCS.EXCH.64 URZ, [UR8+0x8], UR4 ;  /* 0x00000804083f75b2 */ /* 0x0000e20008000100 */
[----:B------:R0:W4:Y:S01]  /*0260*/  SYNCS.EXCH.64 URZ, [UR8+0x40], UR6 ;  /* 0x00004006083f75b2 */ /* 0x0001220008000100 */
[----:B------:R0:W0:Y:S01]  /*0270*/  SYNCS.EXCH.64 URZ, [UR8+0x10], UR4 ;  /* 0x00001004083f75b2 */ /* 0x0000220008000100 */
        /* <DEDUP_REMOVED lines=9> */
[----:B------:R-:W-:Y:S01]  /*0310*/  NOP ;  /* 0x0000000000007918 */ /* 0x000fe20000000000 */
.L_x_2:
[----:B------:R-:W5:Y:S01]  /*0320*/  SHFL.IDX PT, R0, R0, RZ, 0x1f ;  /* 0x00001fff00007589 */ /* 0x000f6200000e0000 */
[----:B------:R-:W-:Y:S01]  /*0330*/  ELECT P0, URZ, PT ;  /* 0x00000000003f782f */ /* 0x000fe20003800000 */
[----:B------:R-:W1:Y:S01]  /*0340*/  LDC R2, c[0x0][0x65c] ;  /* 0x00019700ff027b82 */ /* 0x000e620000000800 */
[----:B------:R-:W-:Y:S01]  /*0350*/  SHF.R.S32.HI R7, RZ, 0x1f, R4 ;  /* 0x0000001fff077819 */ /* 0x000fe20000011404 */
[----:B------:R-:W2:Y:S01]  /*0360*/  S2R R5, SR_CTAID.Y ;  /* 0x0000000000057919 */ /* 0x000ea20000002600 */
[----:B0-----:R-:W-:Y:S01]  /*0370*/  UMOV UR4, 0x20 ;  /* 0x0000002000047882 */ /* 0x001fe20000000000 */
[----:B------:R-:W-:Y:S01]  /*0380*/  NOP ;  /* 0x0000000000007918 */ /* 0x000fe20000000000 */
[----:B------:R-:W-:Y:S01]  /*0390*/  LEA.HI R7, R7, R4, RZ, 0x2 ;  /* 0x0000000407077211 */ /* 0x000fe200078f10ff */
[----:B------:R-:W0:Y:S01]  /*03a0*/  S2R R6, SR_CTAID.X ;  /* 0x0000000000067919 */ /* 0x000e220000002500 */
[----:B------:R-:W-:Y:S01]  /*03b0*/  ISETP.NE.AND P2, PT, R10, RZ, PT ;  /* 0x000000ff0a00720c */ /* 0x000fe20003f45270 */
[----:B------:R-:W-:Y:S01]  /*03c0*/  NOP ;  /* 0x0000000000007918 */ /* 0x000fe20000000000 */
[----:B------:R-:W-:-:S02]  /*03d0*/  LOP3.LUT R7, R7, 0xfffffffc, RZ, 0xc0, !PT ;  /* 0xfffffffc07077812 */ /* 0x000fc400078ec0ff */
[----:B-----5:R-:W-:Y:S02]  /*03e0*/  ISETP.NE.OR P0, PT, R0, RZ, !P0 ;  /* 0x000000ff0000720c */ /* 0x020fe40004705670 */
[----:B-1----:R-:W-:-:S04]  /*03f0*/  ISETP.NE.AND P3, PT, R2, 0x1, PT ;  /* 0x000000010200780c */ /* 0x002fc80003f65270 */
[----:B------:R-:W-:Y:S01]  /*0400*/  P2R R0, PR, RZ, 0x8 ;  /* 0x00000008ff007803 */ /* 0x000fe20000000000 */
[----:B------:R-:W-:Y:S01]  /*0410*/  IMAD.IADD R0, R4, 0x1, -R7 ;  /* 0x0000000104007824 */ /* 0x000fe200078e0a07 */
[----:B------:R-:W-:Y:S01]  /*0420*/  LOP3.LUT R4, R3, 0x7f, RZ, 0xc0, !PT ;  /* 0x0000007f03047812 */ /* 0x000fe200078ec0ff */
[----:B------:R-:W-:-:S03]  /*0430*/  IMAD.MOV.U32 R7, RZ, RZ, RZ ;  /* 0x000000ffff077224 */ /* 0x000fc600078e00ff */
[----:B------:R-:W-:Y:S01]  /*0440*/  ISETP.NE.AND P1, PT, R0, 0x3, PT ;  /* 0x000000030000780c */ /* 0x000fe20003f25270 */
[----:B------:R-:W-:Y:S01]  /*0450*/  VOTEU.ALL UP0, P0 ;  /* 0x00000000003f7886 */ /* 0x000fe20000000000 */
[----:B------:R-:W-:Y:S01]  /*0460*/  VOTEU.ALL UP1, P0 ;  /* 0x00000000003f7886 */ /* 0x000fe20000020000 */
[----:B------:R-:W0:Y:S01]  /*0470*/  @P3 LDC R17, c[0x0][0x10] ;  /* 0x00000400ff113b82 */ /* 0x000e220000000800 */
[----:B--2---:R-:W-:Y:S02]  /*0480*/  @P3 IMAD.MOV.U32 R8, RZ, RZ, R5 ;  /* 0x000000ffff083224 */ /* 0x004fe400078e0005 */
[----:B------:R-:W-:Y:S01]  /*0490*/  @!UP0 UMOV UR6, 0x400 ;  /* 0x0000040000068882 */ /* 0x000fe20000000000 */
[----:B------:R-:W-:-:S04]  /*04a0*/  @!UP0 UIADD3 UR4, -UR4, 0x100000, URZ ;  /* 0x0010000004048890 */ /* 0x000fc8000fffe13f */
[----:B------:R-:W-:Y:S02]  /*04b0*/  @!UP0 USHF.L.U32 UR5, UR4, 0xb, URZ ;  /* 0x0000000b04058899 */ /* 0x000fe4000800063f */
[----:B------:R-:W-:Y:S01]  /*04c0*/  @!UP0 USHF.L.U32 UR4, UR4, 0x1, URZ ;  /* 0x0000000104048899 */ /* 0x000fe2000800063f */
[----:B------:R-:W-:Y:S01]  /*04d0*/  @P3 IMAD.MOV.U32 R9, RZ, RZ, RZ ;  /* 0x000000ffff093224 */ /* 0x000fe200078e00ff */
[----:B------:R-:W1:Y:S08]  /*04e0*/  @!UP0 S2UR UR7, SR_CgaCtaId ;  /* 0x00000000000789c3 */ /* 0x000e700000008800 */
[----:B------:R-:W2:Y:S01]  /*04f0*/  @!P3 LDC R11, c[0x0][0xc] ;  /* 0x00000300ff0bbb82 */ /* 0x000ea20000000800 */
[----:B0-----:R-:W-:Y:S01]  /*0500*/  @P3 IMAD.WIDE.U32 R16, R6, R17, R8 ;  /* 0x0000001106103225 */ /* 0x001fe200078e0008 */
[----:B-1----:R-:W-:Y:S01]  /*0510*/  @!UP0 ULEA UR8, UR7, UR6, 0x18 ;  /* 0x0000000607088291 */ /* 0x002fe2000f8ec03f */
[----:B------:R-:W-:-:S02]  /*0520*/  VOTEU.ALL UP0, P0 ;  /* 0x00000000003f7886 */ /* 0x000fc40000000000 */
[----:B------:R-:W-:Y:S01]  /*0530*/  ULDC UR6, c[0x0][0xc] ;  /* 0x0000030000067ab9 */ /* 0x000fe20000000800 */
[----:B------:R-:W-:Y:S01]  /*0540*/  ISETP.EQ.OR P0, PT, R0, RZ, !P1 ;  /* 0x000000ff0000720c */ /* 0x000fe20004f02670 */
[----:B------:R-:W-:-:S03]  /*0550*/  ULDC UR7, c[0x0][0x10] ;  /* 0x0000040000077ab9 */ /* 0x000fc60000000800 */
[C---:B------:R-:W-:Y:S01]  /*0560*/  ISETP.EQ.AND P0, PT, R10.reuse, RZ, P0 ;  /* 0x000000ff0a00720c */ /* 0x040fe20000702270 */
[----:B------:R-:W-:Y:S02]  /*0570*/  VIADD R10, R10, 0xffffffff ;  /* 0xffffffff0a0a7836 */ /* 0x000fe40000000000 */
[----:B--2---:R-:W-:Y:S01]  /*0580*/  @!P3 IMAD.WIDE.U32 R8, R11, R5, R6 ;  /* 0x000000050b08b225 */ /* 0x004fe200078e0006 */
[----:B------:R-:W0:Y:S02]  /*0590*/  FENCE.VIEW.ASYNC.S ;  /* 0x00000000000073c6 */ /* 0x000e240000000000 */
[----:B0-----:R-:W3:Y:S01]  /*05a0*/  @!UP0 SYNCS.EXCH.64 URZ, [UR8+0x80], UR4 ;  /* 0x00008004083f85b2 */ /* 0x001ee20008000100 */
[----:B------:R-:W-:Y:S01]  /*05b0*/  SEL R18, RZ, 0x1, !P0 ;  /* 0x00000001ff127807 */ /* 0x000fe20004000000 */
[----:B------:R-:W-:Y:S01]  /*05c0*/  @P3 IMAD.MOV.U32 R11, RZ, RZ, RZ ;  /* 0x000000ffff0b3224 */ /* 0x000fe200078e00ff */
[----:B------:R-:W-:Y:S01]  /*05d0*/  ISETP.GE.U32.AND P1, PT, R10, 0x2, PT ;  /* 0x000000020a00780c */ /* 0x000fe20003f26070 */
[----:B------:R-:W-:-:S02]  /*05e0*/  @!P3 IMAD.MOV.U32 R16, RZ, RZ, R8 ;  /* 0x000000ffff10b224 */ /* 0x000fc400078e0008 */
[----:B------:R-:W-:Y:S01]  /*05f0*/  @P3 IMAD.IADD R17, R17, 0x1, R11 ;  /* 0x0000000111113824 */ /* 0x000fe200078e020b */
[----:B------:R-:W-:Y:S01]  /*0600*/  SEL R18, R18, 0x2, P1 ;  /* 0x0000000212127807 */ /* 0x000fe20000800000 */
[----:B------:R-:W-:Y:S01]  /*0610*/  @!P3 IMAD.MOV.U32 R17, RZ, RZ, R9 ;  /* 0x000000ffff11b224 */ /* 0x000fe200078e0009 */
[----:B------:R0:W3:Y:S01]  /*0620*/  @!UP1 SYNCS.EXCH.64 URZ, [UR8+0x88], UR4 ;  /* 0x00008804083f95b2 */ /* 0x0000e20008000100 */
[----:B------:R-:W-:Y:S01]  /*0630*/  NOP ;  /* 0x0000000000007918 */ /* 0x000fe20000000000 */
[----:B0-----:R-:W-:-:S03]  /*0640*/  UIMAD.WIDE.U32 UR4, UR6, UR7, URZ ;  /* 0x00000007060472a5 */ /* 0x001fc6000f8e003f */
[----:B------:R-:W-:Y:S02]  /*0650*/  ULDC UR6, c[0x0][0x14] ;  /* 0x0000050000067ab9 */ /* 0x000fe40000000800 */
[----:B------:R-:W-:Y:S02]  /*0660*/  UIMAD.WIDE.U32 UR36, UR4, UR6, URZ ;  /* 0x00000006042472a5 */ /* 0x000fe4000f8e003f */
[----:B------:R-:W-:-:S04]  /*0670*/  UIMAD UR42, UR5, UR6, URZ ;  /* 0x00000006052a72a4 */ /* 0x000fc8000f8e023f */
[----:B------:R-:W-:Y:S01]  /*0680*/  UIADD3 UR42, UR37, UR42, URZ ;  /* 0x0000002a252a7290 */ /* 0x000fe2000fffe03f */
[----:B---34-:R-:W-:Y:S06]  /*0690*/  BAR.SYNC.DEFER_BLOCKING 0x0 ;  /* 0x0000000000007b1d */ /* 0x018fec0000010000 */
[----:B------:R-:W-:Y:S05]  /*06a0*/  @!P2 BRA `(.L_x_3) ;  /* 0x0000005c00bca947 */ /* 0x000fea0003800000 */
[----:B------:R-:W-:-:S13]  /*06b0*/  ISETP.GT.U32.AND P0, PT, R10, 0x1, PT ;  /* 0x000000010a00780c */ /* 0x000fda0003f04070 */
[----:B------:R-:W-:Y:S05]  /*06c0*/  @P0 EXIT ;  /* 0x000000000000094d */ /* 0x000fea0003800000 */
[----:B------:R-:W-:Y:S01]  /*06d0*/  ULDC.64 UR4, c[0x0][0x650] ;  /* 0x0001940000047ab9 */ /* 0x000fe20000000a00 */
[----:B------:R-:W-:Y:S01]  /*06e0*/  PRMT R0, RZ, 0x7610, R0 ;  /* 0x00007610ff007816 */ /* 0x000fe20000000000 */
[----:B------:R-:W-:Y:S01]  /*06f0*/  IMAD.MOV.U32 R101, RZ, RZ, -0x1 ;  /* 0xffffffffff657424 */ /* 0x000fe200078e00ff */
[----:B------:R-:W-:Y:S01]  /*0700*/  ISETP.GE.U32.AND P0, PT, R16, UR4, PT ;  /* 0x0000000410007c0c */ /* 0x000fe2000bf06070 */
[----:B------:R-:W-:Y:S02]  /*0710*/  IMAD.MOV.U32 R100, RZ, RZ, -0x1 ;  /* 0xffffffffff647424 */ /* 0x000fe400078e00ff */
[----:B------:R-:W-:Y:S01]  /*0720*/  IMAD.MOV.U32 R99, RZ, RZ, -0x1 ;  /* 0xffffffffff637424 */ /* 0x000fe200078e00ff */
[----:B------:R-:W-:-:S13]  /*0730*/  ISETP.GE.U32.AND.EX P0, PT, R17, UR5, PT, P0 ;  /* 0x0000000511007c0c */ /* 0x000fda000bf06100 */
[----:B------:R-:W-:Y:S05]  /*0740*/  @P0 BRA `(.L_x_4) ;  /* 0x0000000400540947 */ /* 0x000fea0003800000 */
[----:B------:R-:W0:Y:S01]  /*0750*/  LDC.64 R20, c[0x0][0x628] ;  /* 0x00018a00ff147b82 */ /* 0x000e220000000a00 */
[----:B------:R-:W-:Y:S02]  /*0760*/  IMAD.MOV.U32 R8, RZ, RZ, R16 ;  /* 0x000000ffff087224 */ /* 0x000fe400078e0010 */
[----:B------:R-:W-:-:S05]  /*0770*/  IMAD.MOV.U32 R9, RZ, RZ, R17 ;  /* 0x000000ffff097224 */ /* 0x000fca00078e0011 */
[----:B------:R-:W1:Y:S08]  /*0780*/  LDC R0, c[0x0][0x630] ;  /* 0x00018c00ff007b82 */ /* 0x000e700000000800 */
[----:B------:R-:W2:Y:S01]  /*0790*/  LDC.64 R22, c[0x0][0x620] ;  /* 0x00018800ff167b82 */ /* 0x000ea20000000a00 */
[----:B0-----:R-:W-:-:S04]  /*07a0*/  ISETP.NE.U32.AND P0, PT, R20, RZ, PT ;  /* 0x000000ff1400720c */ /* 0x001fc80003f05070 */
[----:B------:R-:W-:-:S13]  /*07b0*/  ISETP.NE.AND.EX P0, PT, R21, RZ, PT, P0 ;  /* 0x000000ff1500720c */ /* 0x000fda0003f05300 */
[----:B-12---:R-:W-:Y:S05]  /*07c0*/  @!P0 BRA `(.L_x_5) ;  /* 0x0000000000288947 */ /* 0x006fea0003800000 */
[----:B------:R-:W0:Y:S02]  /*07d0*/  LDC R13, c[0x0][0x634] ;  /* 0x00018d00ff0d7b82 */ /* 0x000e240000000800 */
[----:B0-----:R-:W-:-:S05]  /*07e0*/  IADD3 R13, P0, R16, R13, RZ ;  /* 0x0000000d100d7210 */ /* 0x001fca0007f1e0ff */
[----:B------:R-:W-:-:S04]  /*07f0*/  IMAD.X R15, RZ, RZ, R17, P0 ;  /* 0x000000ffff0f7224 */ /* 0x000fc800000e0611 */
[----:B------:R-:W-:-:S04]  /*0800*/  IMAD.WIDE.U32 R8, R15, R20, RZ ;  /* 0x000000140f087225 */ /* 0x000fc800078e00ff */
[----:B------:R-:W-:-:S04]  /*0810*/  IMAD.WIDE.U32 R10, P0, R13, R21, R8 ;  /* 0x000000150d0a7225 */ /* 0x000fc80007800008 */
[----:B------:R-:W-:-:S04]  /*0820*/  IMAD.WIDE.U32 R8, R13, R20, RZ ;  /* 0x000000140d087225 */ /* 0x000fc800078e00ff */
[----:B------:R-:W-:Y:S01]  /*0830*/  IMAD.X R13, RZ, RZ, RZ, P0 ;  /* 0x000000ffff0d7224 */ /* 0x000fe200000e06ff */
[----:B------:R-:W-:Y:S01]  /*0840*/  IADD3 RZ, P0, R9, R10, RZ ;  /* 0x0000000a09ff7210 */ /* 0x000fe20007f1e0ff */
[----:B------:R-:W-:-:S04]  /*0850*/  IMAD.MOV.U32 R12, RZ, RZ, R11 ;  /* 0x000000ffff0c7224 */ /* 0x000fc800078e000b */
[----:B------:R-:W-:-:S08]  /*0860*/  IMAD.WIDE.U32.X R8, R15, R21, R12, P0 ;  /* 0x000000150f087225 */ /* 0x000fd000000e040c */
.L_x_5:
[-CC-:B------:R-:W-:Y:S01]  /*0870*/  SHF.R.U64 R99, R8, R0.reuse, R9.reuse ;  /* 0x0000000008637219 */ /* 0x180fe20000001209 */
[----:B------:R-:W0:Y:S01]  /*0880*/  LDC R12, c[0x0][0x618] ;  /* 0x00018600ff0c7b82 */ /* 0x000e220000000800 */
[----:B------:R-:W-:Y:S01]  /*0890*/  SHF.R.U32.HI R7, RZ, R0, R9 ;  /* 0x00000000ff077219 */ /* 0x000fe20000011609 */
[----:B------:R-:W-:Y:S01]  /*08a0*/  ULDC UR4, c[0x0][0x150] ;  /* 0x0000540000047ab9 */ /* 0x000fe20000000800 */
[----:B------:R-:W-:Y:S02]  /*08b0*/  IADD3 R11, P0, RZ, -R99, RZ ;  /* 0x80000063ff0b7210 */ /* 0x000fe40007f1e0ff */
[----:B------:R-:W-:-:S03]  /*08c0*/  I2FP.F32.U32 R0, R6 ;  /* 0x0000000600007245 */ /* 0x000fc60000201000 */
[----:B------:R-:W1:Y:S01]  /*08d0*/  LDC.64 R30, c[0x0][0x640] ;  /* 0x00019000ff1e7b82 */ /* 0x000e620000000a00 */
[----:B------:R-:W-:Y:S02]  /*08e0*/  IMAD.X R13, RZ, RZ, ~R7, P0 ;  /* 0x000000ffff0d7224 */ /* 0x000fe400000e0e07 */
[----:B------:R-:W-:Y:S01]  /*08f0*/  FMUL R0, R0, UR4 ;  /* 0x0000000400007c20 */ /* 0x000fe20008400000 */
[----:B------:R-:W-:Y:S01]  /*0900*/  IMAD.WIDE.U32 R8, R11, R22, R16 ;  /* 0x000000160b087225 */ /* 0x000fe200078e0010 */
[----:B------:R-:W-:-:S03]  /*0910*/  ULDC UR4, c[0x0][0x154] ;  /* 0x0000550000047ab9 */ /* 0x000fc60000000800 */
[----:B------:R-:W-:Y:S01]  /*0920*/  IMAD R10, R13, R22, RZ ;  /* 0x000000160d0a7224 */ /* 0x000fe200078e02ff */
[----:B------:R-:W2:Y:S01]  /*0930*/  LDC R7, c[0x0][0x144] ;  /* 0x00005100ff077b82 */ /* 0x000ea20000000800 */
[----:B------:R-:W3:Y:S02]  /*0940*/  F2I.U32.TRUNC.NTZ R0, R0 ;  /* 0x0000000000007305 */ /* 0x000ee4000020f000 */
[----:B------:R-:W-:-:S04]  /*0950*/  IMAD R11, R11, R23, R10 ;  /* 0x000000170b0b7224 */ /* 0x000fc800078e020a */
[----:B------:R-:W-:Y:S01]  /*0960*/  IMAD.IADD R9, R9, 0x1, R11 ;  /* 0x0000000109097824 */ /* 0x000fe200078e020b */
[----:B------:R-:W4:Y:S01]  /*0970*/  LDC R24, c[0x0][0x608] ;  /* 0x00018200ff187b82 */ /* 0x000f220000000800 */
[----:B------:R-:W-:-:S03]  /*0980*/  IMAD.MOV.U32 R11, RZ, RZ, -0x1 ;  /* 0xffffffffff0b7424 */ /* 0x000fc600078e00ff */
[-CC-:B0-----:R-:W-:Y:S02]  /*0990*/  SHF.R.U64 R22, R8, R12.reuse, R9.reuse ;  /* 0x0000000c08167219 */ /* 0x181fe40000001209 */
[----:B------:R-:W-:Y:S02]  /*09a0*/  I2FP.F32.U32 R8, R5 ;  /* 0x0000000500087245 */ /* 0x000fe40000201000 */
[----:B------:R-:W0:Y:S01]  /*09b0*/  LDC R28, c[0x0][0x658] ;  /* 0x00019600ff1c7b82 */ /* 0x000e220000000800 */
[----:B-1----:R-:W-:Y:S01]  /*09c0*/  ISETP.NE.U32.AND P0, PT, R30, RZ, PT ;  /* 0x000000ff1e00720c */ /* 0x002fe20003f05070 */
[----:B---3--:R-:W-:Y:S02]  /*09d0*/  IMAD.MOV R10, RZ, RZ, -R0 ;  /* 0x000000ffff0a7224 */ /* 0x008fe400078e0a00 */
[----:B------:R-:W-:Y:S01]  /*09e0*/  FMUL R8, R8, UR4 ;  /* 0x0000000408087c20 */ /* 0x000fe20008400000 */
[----:B------:R-:W-:Y:S02]  /*09f0*/  SHF.R.U32.HI R9, RZ, R12, R9 ;  /* 0x0000000cff097219 */ /* 0x000fe40000011609 */
[----:B------:R-:W-:Y:S01]  /*0a00*/  ISETP.NE.AND.EX P0, PT, R31, RZ, PT, P0 ;  /* 0x000000ff1f00720c */ /* 0x000fe20003f05300 */
[----:B------:R1:W3:Y:S01]  /*0a10*/  F2I.U32.TRUNC.NTZ R15, R8 ;  /* 0x00000008000f7305 */ /* 0x0002e2000020f000 */
[----:B------:R-:W1:Y:S01]  /*0a20*/  LDC R20, c[0x0][0x148] ;  /* 0x00005200ff147b82 */ /* 0x000e620000000800 */
[----:B--2---:R-:W-:-:S07]  /*0a30*/  IMAD R0, R7, R10, R6 ;  /* 0x0000000a07007224 */ /* 0x004fce00078e0206 */
[----:B------:R-:W2:Y:S01]  /*0a40*/  LDC R26, c[0x0][0x600] ;  /* 0x00018000ff1a7b82 */ /* 0x000ea20000000800 */
[-CC-:B----4-:R-:W-:Y:S02]  /*0a50*/  SHF.R.U64 R32, R22, R24.reuse, R9.reuse ;  /* 0x0000001816207219 */ /* 0x190fe40000001209 */
[----:B------:R-:W-:Y:S01]  /*0a60*/  SHF.R.U32.HI R7, RZ, R24, R9 ;  /* 0x00000018ff077219 */ /* 0x000fe20000011609 */
[----:B------:R-:W-:-:S04]  /*0a70*/  IMAD.MOV.U32 R9, RZ, RZ, 0x1 ;  /* 0x00000001ff097424 */ /* 0x000fc800078e00ff */
[----:B------:R-:W4:Y:S01]  /*0a80*/  LDC R21, c[0x0][0x648] ;  /* 0x00019200ff157b82 */ /* 0x000f220000000800 */
[-C--:B0-----:R-:W-:Y:S02]  /*0a90*/  SHF.L.U32 R6, R11, R28.reuse, RZ ;  /* 0x0000001c0b067219 */ /* 0x081fe400000006ff */
[--C-:B------:R-:W-:Y:S02]  /*0aa0*/  SHF.R.U64 R24, R32, R28, R7.reuse ;  /* 0x0000001c20187219 */ /* 0x100fe40000001207 */
[----:B------:R-:W-:Y:S02]  /*0ab0*/  LOP3.LUT R13, RZ, R6, RZ, 0x33, !PT ;  /* 0x00000006ff0d7212 */ /* 0x000fe400078e33ff */
[-C--:B------:R-:W-:Y:S01]  /*0ac0*/  SHF.R.U32.HI R7, RZ, R28.reuse, R7 ;  /* 0x0000001cff077219 */ /* 0x080fe20000011607 */
[----:B------:R-:W0:Y:S01]  /*0ad0*/  LDC R23, c[0x0][0x638] ;  /* 0x00018e00ff177b82 */ /* 0x000e220000000800 */
[----:B------:R-:W-:Y:S01]  /*0ae0*/  SHF.L.U32 R12, R9, R28, RZ ;  /* 0x0000001c090c7219 */ /* 0x000fe200000006ff */
[----:B------:R-:W-:-:S06]  /*0af0*/  IMAD.MOV.U32 R6, RZ, RZ, R24 ;  /* 0x000000ffff067224 */ /* 0x000fcc00078e0018 */
[----:B------:R-:W0:Y:S01]  /*0b00*/  LDC R101, c[0x0][0x610] ;  /* 0x00018400ff657b82 */ /* 0x000e220000000800 */
[----:B-1-3--:R-:W-:Y:S05]  /*0b10*/  @!P0 BRA `(.L_x_6) ;  /* 0x0000000000288947 */ /* 0x00afea0003800000 */
[----:B------:R-:W1:Y:S02]  /*0b20*/  LDC R11, c[0x0][0x64c] ;  /* 0x00019300ff0b7b82 */ /* 0x000e640000000800 */
[----:B-1----:R-:W-:-:S05]  /*0b30*/  IADD3 R11, P0, R24, R11, RZ ;  /* 0x0000000b180b7210 */ /* 0x002fca0007f1e0ff */
        /* <DEDUP_REMOVED lines=8> */
.L_x_6:
[----:B----4-:R-:W-:Y:S01]  /*0bc0*/  SHF.R.U64 R6, R6, R21, R7 ;  /* 0x0000001506067219 */ /* 0x010fe20000001207 */
[----:B--2---:R-:W-:Y:S01]  /*0bd0*/  VIADD R7, R26, 0xffffffff ;  /* 0xffffffff1a077836 */ /* 0x004fe20000000000 */
[----:B------:R-:W-:Y:S01]  /*0be0*/  LOP3.LUT R13, R32, R13, RZ, 0xc0, !PT ;  /* 0x0000000d200d7212 */ /* 0x000fe200078ec0ff */
[----:B------:R-:W-:Y:S02]  /*0bf0*/  IMAD.MOV R15, RZ, RZ, -R15 ;  /* 0x000000ffff0f7224 */ /* 0x000fe400078e0a0f */
[----:B------:R-:W-:Y:S02]  /*0c00*/  IMAD.MOV R8, RZ, RZ, -R6 ;  /* 0x000000ffff087224 */ /* 0x000fe400078e0a06 */
[----:B------:R-:W-:Y:S01]  /*0c10*/  IMAD R13, R12, R6, R13 ;  /* 0x000000060c0d7224 */ /* 0x000fe200078e020d */
[----:B------:R-:W-:Y:S01]  /*0c20*/  LOP3.LUT R6, R22, R7, RZ, 0xc0, !PT ;  /* 0x0000000716067212 */ /* 0x000fe200078ec0ff */
[----:B------:R-:W-:Y:S02]  /*0c30*/  @P3 IMAD R0, R20, R15, R5 ;  /* 0x0000000f14003224 */ /* 0x000fe400078e0205 */
[----:B0-----:R-:W-:-:S02]  /*0c40*/  IMAD R5, R8, R23, R24 ;  /* 0x0000001708057224 */ /* 0x001fc400078e0218 */
[----:B------:R-:W-:Y:S02]  /*0c50*/  IMAD R101, R13, R101, R0 ;  /* 0x000000650d657224 */ /* 0x000fe400078e0200 */
[----:B------:R-:W-:Y:S02]  /*0c60*/  IMAD R6, R5, R26, R6 ;  /* 0x0000001a05067224 */ /* 0x000fe400078e0206 */
[----:B------:R-:W-:-:S03]  /*0c70*/  IMAD.MOV.U32 R0, RZ, RZ, 0x1 ;  /* 0x00000001ff007424 */ /* 0x000fc600078e00ff */
[----:B------:R-:W-:Y:S02]  /*0c80*/  SEL R100, R6, R101, !P3 ;  /* 0x0000006506647207 */ /* 0x000fe40005800000 */
[----:B------:R-:W-:-:S07]  /*0c90*/  SEL R101, R101, R6, !P3 ;  /* 0x0000000665657207 */ /* 0x000fce0005800000 */
.L_x_4:
[----:B------:R-:W-:-:S08]  /*0ca0*/  NOP ;  /* 0x0000000000007918 */ /* 0x000fd00000000000 */
[----:B------:R-:W0:Y:S02]  /*0cb0*/  USETMAXREG.TRY_ALLOC.CTAPOOL UP0, 0xe8 ;  /* 0x000000e8000079c8 */ /* 0x000e240008000600 */
[----:B0-----:R-:W-:-:S13]  /*0cc0*/  PLOP3.LUT P0, PT, PT, PT, UP0, 0x80, 0x0 ;  /* 0x000000000000781c */ /* 0x001fda0003f0f008 */
[----:B------:R-:W-:Y:S05]  /*0cd0*/  @!P0 BRA `(.L_x_4) ;  /* 0xfffffffc00f08947 */ /* 0x000fea000383ffff */
[----:B------:R-:W-:Y:S01]  /*0ce0*/  ULDC.64 UR4, c[0x0][0x598] ;  /* 0x0001660000047ab9 */ /* 0x000fe20000000a00 */
[----:B------:R-:W-:Y:S01]  /*0cf0*/  ULDC.64 UR38, c[0x0][0x208] ;  /* 0x0000820000267ab9 */ /* 0x000fe20000000a00 */
[----:B------:R-:W-:-:S04]  /*0d00*/  ISETP.NE.U32.AND P0, PT, RZ, UR4, PT ;  /* 0x00000004ff007c0c */ /* 0x000fc8000bf05070 */
[----:B------:R-:W-:-:S13]  /*0d10*/  ISETP.NE.AND.EX P0, PT, RZ, UR5, PT, P0 ;  /* 0x00000005ff007c0c */ /* 0x000fda000bf05300 */
[----:B------:R-:W-:Y:S05]  /*0d20*/  @!P0 BRA `(.L_x_7) ;  /* 0x00000000001c8947 */ /* 0x000fea0003800000 */
[----:B------:R-:W0:Y:S02]  /*0d30*/  LDC.64 R6, c[0x0][0x598] ;  /* 0x00016600ff067b82 */ /* 0x000e240000000a00 */
[----:B0-----:R-:W2:Y:S02]  /*0d40*/  LDG.E.64 R6, desc[UR38][R6.64] ;  /* 0x0000002606067981 */ /* 0x001ea4000c1e1b00 */
[----:B--2---:R-:W-:-:S04]  /*0d50*/  ISETP.NE.U32.AND P0, PT, R6, RZ, PT ;  /* 0x000000ff0600720c */ /* 0x004fc80003f05070 */
[----:B------:R-:W-:-:S13]  /*0d60*/  ISETP.NE.AND.EX P0, PT, R7, RZ, PT, P0 ;  /* 0x000000ff0700720c */ /* 0x000fda0003f05300 */
[----:B------:R-:W-:Y:S05]  /*0d70*/  @!P0 BRA `(.L_x_7) ;  /* 0x0000000000088947 */ /* 0x000fea0003800000 */
[----:B------:R0:W5:Y:S01]  /*0d80*/  LD.E R19, desc[UR38][R6.64] ;  /* 0x0000002606137980 */ /* 0x000162000c101900 */
[----:B------:R-:W-:Y:S05]  /*0d90*/  BRA `(.L_x_8) ;  /* 0x0000000000247947 */ /* 0x000fea0003800000 */
.L_x_7:
[----:B------:R-:W-:Y:S02]  /*0da0*/  ULDC.64 UR4, c[0x0][0x588] ;  /* 0x0001620000047ab9 */ /* 0x000fe40000000a00 */
[----:B------:R-:W-:-:S04]  /*0db0*/  ISETP.NE.U32.AND P0, PT, RZ, UR4, PT ;  /* 0x00000004ff007c0c */ /* 0x000fc8000bf05070 */
[----:B------:R-:W-:-:S13]  /*0dc0*/  ISETP.NE.AND.EX P0, PT, RZ, UR5, PT, P0 ;  /* 0x00000005ff007c0c */ /* 0x000fda000bf05300 */
[----:B------:R-:W-:Y:S05]  /*0dd0*/  @!P0 BRA `(.L_x_9) ;  /* 0x00000000000c8947 */ /* 0x000fea0003800000 */
[----:B------:R-:W0:Y:S02]  /*0de0*/  LDC.64 R6, c[0x0][0x588] ;  /* 0x00016200ff067b82 */ /* 0x000e240000000a00 */
[----:B0-----:R1:W5:Y:S01]  /*0df0*/  LDG.E R19, desc[UR38][R6.64] ;  /* 0x0000002606137981 */ /* 0x001362000c1e1900 */
[----:B------:R-:W-:Y:S05]  /*0e00*/  BRA `(.L_x_8) ;  /* 0x0000000000087947 */ /* 0x000fea0003800000 */
.L_x_9:
[----:B------:R-:W-:Y:S02]  /*0e10*/  ULDC UR4, c[0x0][0x580] ;  /* 0x0001600000047ab9 */ /* 0x000fe40000000800 */
[----:B------:R-:W-:-:S07]  /*0e20*/  IMAD.U32 R19, RZ, RZ, UR4 ;  /* 0x00000004ff137e24 */ /* 0x000fce000f8e00ff */
.L_x_8:
[----:B------:R-:W-:Y:S02]  /*0e30*/  ULDC.64 UR4, c[0x0][0x5a0] ;  /* 0x0001680000047ab9 */ /* 0x000fe40000000a00 */
[----:B------:R-:W-:-:S04]  /*0e40*/  ISETP.NE.U32.AND P0, PT, RZ, UR4, PT ;  /* 0x00000004ff007c0c */ /* 0x000fc8000bf05070 */
[----:B------:R-:W-:-:S13]  /*0e50*/  ISETP.NE.AND.EX P0, PT, RZ, UR5, PT, P0 ;  /* 0x00000005ff007c0c */ /* 0x000fda000bf05300 */
[----:B------:R-:W-:Y:S05]  /*0e60*/  @!P0 BRA `(.L_x_10) ;  /* 0x00000000001c8947 */ /* 0x000fea0003800000 */
[----:B01----:R-:W0:Y:S02]  /*0e70*/  LDC.64 R6, c[0x0][0x5a0] ;  /* 0x00016800ff067b82 */ /* 0x003e240000000a00 */
[----:B0-----:R-:W2:Y:S02]  /*0e80*/  LDG.E.64 R6, desc[UR38][R6.64] ;  /* 0x0000002606067981 */ /* 0x001ea4000c1e1b00 */
[----:B--2---:R-:W-:-:S04]  /*0e90*/  ISETP.NE.U32.AND P0, PT, R6, RZ, PT ;  /* 0x000000ff0600720c */ /* 0x004fc80003f05070 */
[----:B------:R-:W-:-:S13]  /*0ea0*/  ISETP.NE.AND.EX P0, PT, R7, RZ, PT, P0 ;  /* 0x000000ff0700720c */ /* 0x000fda0003f05300 */
[----:B------:R-:W-:Y:S05]  /*0eb0*/  @!P0 BRA `(.L_x_10) ;  /* 0x0000000000088947 */ /* 0x000fea0003800000 */
[----:B------:R0:W5:Y:S01]  /*0ec0*/  LD.E R88, desc[UR38][R6.64] ;  /* 0x0000002606587980 */ /* 0x000162000c101900 */
[----:B------:R-:W-:Y:S05]  /*0ed0*/  BRA `(.L_x_11) ;  /* 0x0000000000247947 */ /* 0x000fea0003800000 */
.L_x_10:
[----:B------:R-:W-:Y:S02]  /*0ee0*/  ULDC.64 UR4, c[0x0][0x590] ;  /* 0x0001640000047ab9 */ /* 0x000fe40000000a00 */
[----:B------:R-:W-:-:S04]  /*0ef0*/  ISETP.NE.U32.AND P0, PT, RZ, UR4, PT ;  /* 0x00000004ff007c0c */ /* 0x000fc8000bf05070 */
[----:B------:R-:W-:-:S13]  /*0f00*/  ISETP.NE.AND.EX P0, PT, RZ, UR5, PT, P0 ;  /* 0x00000005ff007c0c */ /* 0x000fda000bf05300 */
[----:B------:R-:W-:Y:S05]  /*0f10*/  @!P0 BRA `(.L_x_12) ;  /* 0x00000000000c8947 */ /* 0x000fea0003800000 */
[----:B------:R-:W2:Y:S02]  /*0f20*/  LDC.64 R88, c[0x0][0x590] ;  /* 0x00016400ff587b82 */ /* 0x000ea40000000a00 */
[----:B--2---:R2:W5:Y:S01]  /*0f30*/  LDG.E R88, desc[UR38][R88.64] ;  /* 0x0000002658587981 */ /* 0x004562000c1e1900 */
[----:B------:R-:W-:Y:S05]  /*0f40*/  BRA `(.L_x_11) ;  /* 0x0000000000087947 */ /* 0x000fea0003800000 */
.L_x_12:
[----:B------:R-:W-:Y:S02]  /*0f50*/  ULDC UR4, c[0x0][0x584] ;  /* 0x0001610000047ab9 */ /* 0x000fe40000000800 */
[----:B------:R-:W-:-:S07]  /*0f60*/  IMAD.U32 R88, RZ, RZ, UR4 ;  /* 0x00000004ff587e24 */ /* 0x000fce000f8e00ff */
.L_x_11:
[----:B------:R-:W-:-:S13]  /*0f70*/  LOP3.LUT P0, RZ, R0, 0xff, RZ, 0xc0, !PT ;  /* 0x000000ff00ff7812 */ /* 0x000fda000780c0ff */
[----:B------:R-:W-:Y:S05]  /*0f80*/  @!P0 EXIT ;  /* 0x000000000000894d */ /* 0x000fea0003800000 */
[----:B------:R-:W3:Y:S01]  /*0f90*/  LDC R90, c[0x0][0x658] ;  /* 0x00019600ff5a7b82 */ /* 0x000ee20000000800 */
[----:B------:R-:W-:Y:S01]  /*0fa0*/  ULDC.64 UR6, c[0x0][0x288] ;  /* 0x0000a20000067ab9 */ /* 0x000fe20000000a00 */
[----:B------:R-:W-:Y:S01]  /*0fb0*/  LOP3.LUT R14, R14, 0x1, RZ, 0xc0, !PT ;  /* 0x000000010e0e7812 */ /* 0x000fe200078ec0ff */
[----:B------:R-:W-:Y:S01]  /*0fc0*/  UIADD3 UR4, UR7, 0x1f, URZ ;  /* 0x0000001f07047890 */ /* 0x000fe2000fffe03f */
[----:B------:R-:W-:Y:S01]  /*0fd0*/  SHF.R.U32.HI R0, RZ, 0x2, R3 ;  /* 0x00000002ff007819 */ /* 0x000fe20000011603 */
[----:B01----:R-:W-:Y:S01]  /*0fe0*/  IMAD.MOV.U32 R7, RZ, RZ, -0x1 ;  /* 0xffffffffff077424 */ /* 0x003fe200078e00ff */
[----:B------:R-:W-:Y:S01]  /*0ff0*/  SHF.R.U32.HI R4, RZ, 0x1, R4 ;  /* 0x00000001ff047819 */ /* 0x000fe20000011604 */
[----:B------:R-:W-:Y:S01]  /*1000*/  USHF.R.S32.HI UR5, URZ, 0x1f, UR4 ;  /* 0x0000001f3f057899 */ /* 0x000fe20008011404 */
[----:B------:R-:W0:Y:S01]  /*1010*/  LDC.64 R92, c[0x0][0x5c8] ;  /* 0x00017200ff5c7b82 */ /* 0x000e220000000a00 */
[----:B------:R-:W-:Y:S01]  /*1020*/  IMAD.SHL.U32 R5, R14, 0x40, RZ ;  /* 0x000000400e057824 */ /* 0x000fe200078e00ff */
[----:B------:R-:W-:Y:S01]  /*1030*/  LOP3.LUT R0, R0, 0x7, RZ, 0xc0, !PT ;  /* 0x0000000700007812 */ /* 0x000fe200078ec0ff */
[----:B------:R-:W-:Y:S01]  /*1040*/  ULEA.HI UR5, UR5, UR4, URZ, 0x5 ;  /* 0x0000000405057291 */ /* 0x000fe2000f8f283f */
[----:B------:R-:W-:Y:S01]  /*1050*/  LOP3.LUT R23, R4, 0x30, RZ, 0xc0, !PT ;  /* 0x0000003004177812 */ /* 0x000fe200078ec0ff */
[----:B------:R-:W-:Y:S01]  /*1060*/  IMAD.MOV.U32 R9, RZ, RZ, 0x1 ;  /* 0x00000001ff097424 */ /* 0x000fe200078e00ff */
[--C-:B------:R-:W-:Y:S01]  /*1070*/  LOP3.LUT R22, R5, 0x40, R0.reuse, 0xe2, !PT ;  /* 0x0000004005167812 */ /* 0x100fe200078ee200 */
[----:B------:R-:W-:Y:S01]  /*1080*/  USHF.R.S32.HI UR43, URZ, 0x5, UR5 ;  /* 0x000000053f2b7899 */ /* 0x000fe20008011405 */
[----:B------:R-:W1:Y:S01]  /*1090*/  LDC R95, c[0x0][0x600] ;  /* 0x00018000ff5f7b82 */ /* 0x000e620000000800 */
[-C--:B------:R-:W-:Y:S01]  /*10a0*/  IADD3 R5, RZ, -R23.reuse, -R0 ;  /* 0x80000017ff057210 */ /* 0x080fe20007ffe800 */
[----:B------:R-:W-:Y:S01]  /*10b0*/  IMAD.U32 R6, RZ, RZ, UR6 ;  /* 0x00000006ff067e24 */ /* 0x000fe2000f8e00ff */
[C---:B--2---:R-:W-:Y:S01]  /*10c0*/  LOP3.LUT R89, R3.reuse, 0x3, RZ, 0xc0, !PT ;  /* 0x0000000303597812 */ /* 0x044fe200078ec0ff */
[----:B------:R-:W-:Y:S01]  /*10d0*/  UISETP.LT.AND UP0, UPT, UR43, 0x1, UPT ;  /* 0x000000012b00788c */ /* 0x000fe2000bf01270 */
[----:B------:R-:W-:Y:S01]  /*10e0*/  LOP3.LUT R94, R3, 0x80, RZ, 0xc0, !PT ;  /* 0x00000080035e7812 */ /* 0x000fe200078ec0ff */
[----:B------:R-:W-:Y:S01]  /*10f0*/  IMAD R5, R14, -0x40, R5 ;  /* 0xffffffc00e057824 */ /* 0x000fe200078e0205 */
[----:B------:R-:W-:Y:S01]  /*1100*/  ULDC UR4, c[0x0][0x284] ;  /* 0x0000a10000047ab9 */ /* 0x000fe20000000800 */
[-C--:B---3--:R-:W-:Y:S01]  /*1110*/  SHF.L.U32 R7, R7, R90.reuse, RZ ;  /* 0x0000005a07077219 */ /* 0x088fe200000006ff */
[----:B------:R-:W-:Y:S01]  /*1120*/  USEL UR44, UR43, 0x1, UP0 ;  /* 0x000000012b2c7887 */ /* 0x000fe20008000000 */
[----:B------:R-:W-:Y:S01]  /*1130*/  LOP3.LUT R22, R22, R23, RZ, 0xfc, !PT ;  /* 0x0000001716167212 */ /* 0x000fe200078efcff */
[----:B------:R-:W-:Y:S01]  /*1140*/  IMAD R89, R89, -0x2, R6 ;  /* 0xfffffffe59597824 */ /* 0x000fe200078e0206 */
[----:B------:R-:W-:Y:S01]  /*1150*/  SHF.L.U32 R90, R9, R90, RZ ;  /* 0x0000005a095a7219 */ /* 0x000fe200000006ff */
[----:B------:R-:W-:Y:S01]  /*1160*/  VIADD R97, R5, UR4 ;  /* 0x0000000405617c36 */ /* 0x000fe20008000000 */
[----:B------:R-:W-:Y:S01]  /*1170*/  LOP3.LUT R98, R18, 0x1, RZ, 0xfc, !PT ;  /* 0x0000000112627812 */ /* 0x000fe200078efcff */
[----:B------:R-:W-:Y:S01]  /*1180*/  IMAD.MOV.U32 R23, RZ, RZ, RZ ;  /* 0x000000ffff177224 */ /* 0x000fe200078e00ff */
[C---:B0-----:R-:W-:Y:S01]  /*1190*/  SHF.L.U64.HI R91, R92.reuse, 0x3, R93 ;  /* 0x000000035c5b7819 */ /* 0x041fe2000001025d */
[----:B------:R-:W-:Y:S01]  /*11a0*/  IMAD.SHL.U32 R92, R92, 0x8, RZ ;  /* 0x000000085c5c7824 */ /* 0x000fe200078e00ff */
[----:B------:R-:W-:Y:S01]  /*11b0*/  SHF.R.U32.HI R94, RZ, 0x7, R94 ;  /* 0x00000007ff5e7819 */ /* 0x000fe2000001165e */
[----:B------:R-:W-:Y:S01]  /*11c0*/  IMAD.SHL.U32 R93, R3, 0x2, RZ ;  /* 0x00000002035d7824 */ /* 0x000fe200078e00ff */
[----:B------:R-:W-:Y:S01]  /*11d0*/  LOP3.LUT R96, RZ, R7, RZ, 0x33, !PT ;  /* 0x00000007ff607212 */ /* 0x000fe200078e33ff */
[----:B------:R-:W-:Y:S01]  /*11e0*/  UIADD3 UR44, UR43, -UR44, URZ ;  /* 0x8000002c2b2c7290 */ /* 0x000fe2000fffe03f */
[----:B------:R-:W-:Y:S01]  /*11f0*/  UMOV UR40, URZ ;  /* 0x0000003f00287c82 */ /* 0x000fe20008000000 */
[----:B-1----:R-:W-:Y:S01]  /*1200*/  VIADD R95, R95, 0xffffffff ;  /* 0xffffffff5f5f7836 */ /* 0x002fe20000000000 */
[----:B------:R-:W-:-:S09]  /*1210*/  UMOV UR41, URZ ;  /* 0x0000003f00297c82 */ /* 0x000fd20008000000 */
.L_x_158:
[----:B0-----:R-:W0:Y:S01]  /*1220*/  SHFL.IDX PT, R0, R94, RZ, 0x1f ;  /* 0x00001fff5e007589 */ /* 0x001e2200000e0000 */
[----:B-1----:R-:W1:Y:S01]  /*1230*/  S2UR UR7, SR_CgaCtaId ;  /* 0x00000000000779c3 */ /* 0x002e620000008800 */
[----:B------:R-:W-:Y:S01]  /*1240*/  UMOV UR6, 0x400 ;  /* 0x0000040000067882 */ /* 0x000fe20000000000 */
[----:B0-----:R-:W-:Y:S01]  /*1250*/  R2UR UR4, R0 ;  /* 0x00000000000472ca */ /* 0x001fe200000e0000 */
[----:B-1----:R-:W-:-:S12]  /*1260*/  ULEA UR46, UR7, UR6, 0x18 ;  /* 0x00000006072e7291 */ /* 0x002fd8000f8ec03f */
[----:B------:R-:W-:-:S04]  /*1270*/  ULEA.HI UR5, UR4, UR4, URZ, 0x1 ;  /* 0x0000000404057291 */ /* 0x000fc8000f8f083f */
[----:B------:R-:W-:-:S04]  /*1280*/  ULOP3.LUT UR5, UR5, 0x7fffe, URZ, 0xc0, !UPT ;  /* 0x0007fffe05057892 */ /* 0x000fc8000f8ec03f */
[----:B------:R-:W-:-:S03]  /*1290*/  UIADD3 UR5, UR4, -UR5, URZ ;  /* 0x8000000504057290 */ /* 0x000fc6000fffe03f */
[----:B------:R-:W-:Y:S01]  /*12a0*/  ULDC UR4, c[0x0][0x28c] ;  /* 0x0000a30000047ab9 */ /* 0x000fe20000000800 */
[----:B------:R-:W-:Y:S01]  /*12b0*/  ULEA UR5, UR5, UR46, 0xd ;  /* 0x0000002e05057291 */ /* 0x000fe2000f8e683f */
[----:B------:R-:W-:-:S03]  /*12c0*/  ISETP.LT.AND P0, PT, RZ, UR4, PT ;  /* 0x00000004ff007c0c */ /* 0x000fc6000bf01270 */
[----:B------:R-:W-:-:S04]  /*12d0*/  UIADD3 UR5, UR5, 0x180, URZ ;  /* 0x0000018005057890 */ /* 0x000fc8000fffe03f */
[----:B------:R-:W-:-:S04]  /*12e0*/  USHF.R.U32.HI UR5, URZ, 0x4, UR5 ;  /* 0x000000043f057899 */ /* 0x000fc80008011605 */
[----:B------:R-:W-:-:S04]  /*12f0*/  ULOP3.LUT UR5, UR5, 0x3fff, URZ, 0xc0, !UPT ;  /* 0x00003fff05057892 */ /* 0x000fc8000f8ec03f */
[----:B------:R-:W-:Y:S01]  /*1300*/  ULOP3.LUT UR45, UR5, 0x10000, URZ, 0xfc, !UPT ;  /* 0x00010000052d7892 */ /* 0x000fe2000f8efc3f */
[----:B---345:R-:W-:Y:S11]  /*1310*/  @P0 BRA `(.L_x_13) ;  /* 0x0000000000400947 */ /* 0x038ff60003800000 */
[----:B------:R-:W-:Y:S01]  /*1320*/  MOV R0, 0x0 ;  /* 0x0000000000007802 */ /* 0x000fe20000000f00 */
[----:B------:R-:W-:Y:S01]  /*1330*/  ULDC.64 UR4, c[0x4][0x68] ;  /* 0x01001a0000047ab9 */ /* 0x000fe20000000a00 */
[----:B------:R-:W-:Y:S01]  /*1340*/  ULDC.64 UR6, c[0x4][0x8] ;  /* 0x0100020000067ab9 */ /* 0x000fe20000000a00 */
[----:B------:R-:W-:Y:S01]  /*1350*/  IMAD.U32 R4, RZ, RZ, UR4 ;  /* 0x00000004ff047e24 */ /* 0x000fe2000f8e00ff */
[----:B------:R0:W1:Y:S01]  /*1360*/  LDC.64 R14, c[0x4][R0] ;  /* 0x01000000000e7b82 */ /* 0x0000620000000a00 */
[----:B------:R-:W-:Y:S01]  /*1370*/  IMAD.U32 R5, RZ, RZ, UR5 ;  /* 0x00000005ff057e24 */ /* 0x000fe2000f8e00ff */
[----:B------:R-:W-:Y:S01]  /*1380*/  ULDC.64 UR4, c[0x4][0x70] ;  /* 0x01001c0000047ab9 */ /* 0x000fe20000000a00 */
[----:B------:R-:W-:Y:S02]  /*1390*/  IMAD.U32 R10, RZ, RZ, UR6 ;  /* 0x00000006ff0a7e24 */ /* 0x000fe4000f8e00ff */
[----:B------:R-:W-:Y:S02]  /*13a0*/  IMAD.U32 R6, RZ, RZ, UR4 ;  /* 0x00000004ff067e24 */ /* 0x000fe4000f8e00ff */
[----:B------:R-:W-:-:S02]  /*13b0*/  IMAD.U32 R7, RZ, RZ, UR5 ;  /* 0x00000005ff077e24 */ /* 0x000fc4000f8e00ff */
[----:B------:R-:W-:Y:S02]  /*13c0*/  IMAD.U32 R11, RZ, RZ, UR7 ;  /* 0x00000007ff0b7e24 */ /* 0x000fe4000f8e00ff */
[----:B------:R-:W-:Y:S02]  /*13d0*/  IMAD.MOV.U32 R8, RZ, RZ, 0x1e1 ;  /* 0x000001e1ff087424 */ /* 0x000fe400078e00ff */
[----:B------:R-:W-:Y:S02]  /*13e0*/  IMAD.MOV.U32 R12, RZ, RZ, 0x1 ;  /* 0x00000001ff0c7424 */ /* 0x000fe400078e00ff */
[----:B0-----:R-:W-:-:S07]  /*13f0*/  IMAD.MOV.U32 R13, RZ, RZ, RZ ;  /* 0x000000ffff0d7224 */ /* 0x001fce00078e00ff */
[----:B------:R-:W-:-:S07]  /*1400*/  LEPC R20, `(.L_x_13) ;  /* 0x000000001014794e */ /* 0x000fce0000000000 */
[----:B-1---5:R-:W-:Y:S05]  /*1410*/  CALL.ABS.NOINC R14 ;  /* 0x000000000e007343 */ /* 0x022fea0003c00000 */
.L_x_13:
[----:B------:R-:W-:-:S13]  /*1420*/  ISETP.NE.AND P0, PT, R98, 0x3, PT ;  /* 0x000000036200780c */ /* 0x000fda0003f05270 */
[----:B------:R-:W-:Y:S05]  /*1430*/  @!P0 BRA `(.L_x_14) ;  /* 0x0000000000048947 */ /* 0x000fea0003800000 */
[----:B------:R-:W-:Y:S01]  /*1440*/  BPT.TRAP 0x1 ;  /* 0x000000040000795c */ /* 0x000fe20000300000 */
.L_x_14:
[----:B------:R-:W-:Y:S02]  /*1450*/  IMAD.U32 R3, RZ, RZ, UR41 ;  /* 0x00000029ff037e24 */ /* 0x000fe4000f8e00ff */
[----:B------:R-:W-:-:S03]  /*1460*/  IMAD.U32 R0, RZ, RZ, UR40 ;  /* 0x00000028ff007e24 */ /* 0x000fc6000f8e00ff */
[----:B------:R-:W-:Y:S02]  /*1470*/  LEA R3, R3, UR46, 0x3 ;  /* 0x0000002e03037c11 */ /* 0x000fe4000f8e18ff */
[----:B------:R-:W-:-:S04]  /*1480*/  SHF.L.U32 R0, R0, 0x1f, RZ ;  /* 0x0000001f00007819 */ /* 0x000fc800000006ff */
[----:B------:R0:W1:Y:S01]  /*1490*/  SYNCS.PHASECHK.TRANS64.TRYWAIT P1, [R3+URZ], R0 ;  /* 0x00000000030075a7 */ /* 0x000062000802017f */
[----:B------:R-:W-:Y:S05]  /*14a0*/  @!P0 BRA `(.L_x_15) ;  /* 0x0000000000048947 */ /* 0x000fea0003800000 */
[----:B------:R-:W-:Y:S01]  /*14b0*/  BPT.TRAP 0x1 ;  /* 0x000000040000795c */ /* 0x000fe20000300000 */
.L_x_15:
[----:B------:R-:W-:-:S05]  /*14c0*/  IMAD.U32 R4, RZ, RZ, UR44 ;  /* 0x0000002cff047e24 */ /* 0x000fca000f8e00ff */
[----:B------:R-:W-:Y:S01]  /*14d0*/  ISETP.GE.AND P2, PT, R4, 0x1, PT ;  /* 0x000000010400780c */ /* 0x000fe20003f46270 */
[----:B-1----:R-:W-:-:S12]  /*14e0*/  @P1 BRA `(.L_x_16) ;  /* 0x0000000000081947 */ /* 0x002fd80003800000 */
[----:B------:R-:W1:Y:S02]  /*14f0*/  SYNCS.PHASECHK.TRANS64.TRYWAIT P1, [R3+URZ], R0 ;  /* 0x00000000030075a7 */ /* 0x000e64000802017f */
[----:B-1----:R-:W-:Y:S05]  /*1500*/  @!P1 BRA `(.L_x_17) ;  /* 0x0000006800009947 */ /* 0x002fea0003800000 */
.L_x_16:
[----:B------:R-:W-:Y:S05]  /*1510*/  WARPSYNC.ALL ;  /* 0x0000000000007948 */ /* 0x000fea0003800000 */
[----:B------:R-:W-:Y:S01]  /*1520*/  UIADD3 UR4, UR46, 0x1c180, URZ ;  /* 0x0001c1802e047890 */ /* 0x000fe2000fffe03f */
[----:B------:R-:W-:Y:S01]  /*1530*/  WARPGROUP.ARRIVE ;  /* 0x00000000000079c5 */ /* 0x000fe20000000000 */
[----:B------:R-:W-:Y:S02]  /*1540*/  ULEA UR5, UR41, UR45, 0xa ;  /* 0x0000002d29057291 */ /* 0x000fe4000f8e503f */
[----:B------:R-:W-:Y:S01]  /*1550*/  USHF.R.U32.HI UR4, URZ, 0x4, UR4 ;  /* 0x000000043f047899 */ /* 0x000fe20008011604 */
[----:B------:R-:W-:Y:S01]  /*1560*/  UMOV UR9, 0x40000040 ;  /* 0x4000004000097882 */ /* 0x000fe20000000000 */
[----:B------:R-:W-:-:S02]  /*1570*/  UMOV UR11, 0x40000040 ;  /* 0x40000040000b7882 */ /* 0x000fc40000000000 */
[----:B------:R-:W-:Y:S01]  /*1580*/  ULOP3.LUT UR4, UR4, 0x3fff, URZ, 0xc0, !UPT ;  /* 0x00003fff04047892 */ /* 0x000fe2000f8ec03f */
[----:B------:R-:W-:-:S03]  /*1590*/  UMOV UR8, UR5 ;  /* 0x0000000500087c82 */ /* 0x000fc60008000000 */
[----:B------:R-:W-:-:S04]  /*15a0*/  ULOP3.LUT UR4, UR4, 0x10000, URZ, 0xfc, !UPT ;  /* 0x0001000004047892 */ /* 0x000fc8000f8efc3f */
[----:B------:R-:W-:-:S07]  /*15b0*/  ULEA UR6, UR41, UR4, 0xa ;  /* 0x0000000429067291 */ /* 0x000fce000f8e503f */
[----:B------:R-:W-:Y:S02]  /*15c0*/  UMOV UR10, UR6 ;  /* 0x00000006000a7c82 */ /* 0x000fe40008000000 */
[----:B------:R-:W-:Y:S01]  /*15d0*/  HGMMA.64x128x8.F32.TF32 R24, gdesc[UR8], RZ, !UPT, gsb0 ;  /* 0x05e00000081879f0 */ /* 0x000fe2000c0028ff */
[----:B------:R-:W-:Y:S02]  /*15e0*/  UIADD3 UR8, UR5, 0x2, URZ ;  /* 0x0000000205087890 */ /* 0x000fe4000fffe03f */
[----:B------:R-:W-:Y:S01]  /*15f0*/  UIADD3 UR10, UR6, 0x2, URZ ;  /* 0x00000002060a7890 */ /* 0x000fe2000fffe03f */
[----:B------:R-:W-:Y:S01]  /*1600*/  UMOV UR9, 0x40000040 ;  /* 0x4000004000097882 */ /* 0x000fe20000000000 */
[----:B------:R-:W-:Y:S01]  /*1610*/  UMOV UR11, 0x40000040 ;  /* 0x40000040000b7882 */ /* 0x000fe20000000000 */
[----:B------:R-:W-:Y:S02]  /*1620*/  WARPGROUP.DEPBAR.LE gsb0, 0x0 ;  /* 0x00008000000079c5 */ /* 0x000fe40000010000 */
[----:B------:R-:W-:-:S06]  /*1630*/  WARPGROUP.ARRIVE ;  /* 0x00000000000079c5 */ /* 0x000fcc0000000000 */
[----:B------:R-:W-:Y:S01]  /*1640*/  HGMMA.64x128x8.F32.TF32 R24, gdesc[UR8], R24, gsb0 ;  /* 0x05e00000081879f0 */ /* 0x000fe20008002818 */
        /* <DEDUP_REMOVED lines=13> */
[----:B------:R-:W-:Y:S03]  /*1720*/  HGMMA.64x128x8.F32.TF32 R24, gdesc[UR8], R24, gsb0 ;  /* 0x05e00000081879f0 */ /* 0x000fe60008002818 */
[----:B------:R-:W-:Y:S02]  /*1730*/  WARPGROUP.DEPBAR.LE gsb0, 0x0 ;  /* 0x00008000000079c5 */ /* 0x000fe40000010000 */
[----:B------:R-:W-:Y:S05]  /*1740*/  @!P2 BRA `(.L_x_18) ;  /* 0x00000004001ca947 */ /* 0x000fea0003800000 */
[----:B------:R-:W-:Y:S01]  /*1750*/  UIADD3 UR5, UR41, 0x1, URZ ;  /* 0x0000000129057890 */ /* 0x000fe2000fffe03f */
[----:B01----:R-:W-:-:S03]  /*1760*/  IMAD.U32 R0, RZ, RZ, UR44 ;  /* 0x0000002cff007e24 */ /* 0x003fc6000f8e00ff */
[----:B------:R-:W-:-:S04]  /*1770*/  UISETP.NE.AND UP0, UPT, UR5, 0x7, UPT ;  /* 0x000000070500788c */ /* 0x000fc8000bf05270 */
[----:B------:R-:W-:Y:S02]  /*1780*/  USEL UR6, URZ, 0x1, UP0 ;  /* 0x000000013f067887 */ /* 0x000fe40008000000 */
[----:B------:R-:W-:Y:S02]  /*1790*/  USEL UR5, UR5, URZ, UP0 ;  /* 0x0000003f05057287 */ /* 0x000fe40008000000 */
[----:B------:R-:W-:-:S06]  /*17a0*/  ULOP3.LUT UR6, UR40, UR6, URZ, 0x3c, !UPT ;  /* 0x0000000628067292 */ /* 0x000fcc000f8e3c3f */
[----:B------:R-:W-:Y:S01]  /*17b0*/  IMAD.U32 R5, RZ, RZ, UR6 ;  /* 0x00000006ff057e24 */ /* 0x000fe2000f8e00ff */
[----:B------:R-:W-:-:S06]  /*17c0*/  UMOV UR6, UR41 ;  /* 0x0000002900067c82 */ /* 0x000fcc0008000000 */
.L_x_25:
[----:B01----:R-:W-:Y:S05]  /*17d0*/  @!P0 BRA `(.L_x_19) ;  /* 0x0000000000048947 */ /* 0x003fea0003800000 */
[----:B------:R-:W-:Y:S01]  /*17e0*/  BPT.TRAP 0x1 ;  /* 0x000000040000795c */ /* 0x000fe20000300000 */
.L_x_19:
[----:B------:R-:W0:Y:S01]  /*17f0*/  S2UR UR8, SR_CgaCtaId ;  /* 0x00000000000879c3 */ /* 0x000e220000008800 */
[----:B------:R-:W-:Y:S01]  /*1800*/  UMOV UR7, 0x400 ;  /* 0x0000040000077882 */ /* 0x000fe20000000000 */
[----:B------:R-:W-:Y:S01]  /*1810*/  SHF.L.U32 R3, R5, 0x1f, RZ ;  /* 0x0000001f05037819 */ /* 0x000fe200000006ff */
[----:B0-----:R-:W-:-:S04]  /*1820*/  ULEA UR13, UR8, UR7, 0x18 ;  /* 0x00000007080d7291 */ /* 0x001fc8000f8ec03f */
[----:B------:R-:W-:-:S09]  /*1830*/  ULEA UR7, UR5, UR13, 0x3 ;  /* 0x0000000d05077291 */ /* 0x000fd2000f8e183f */
[----:B------:R0:W1:Y:S01]  /*1840*/  SYNCS.PHASECHK.TRANS64.TRYWAIT P1, [UR7], R3 ;  /* 0x00000003ff0075a7 */ /* 0x0000620008020147 */
[----:B------:R-:W-:Y:S05]  /*1850*/  @!P0 BRA `(.L_x_20) ;  /* 0x0000000000048947 */ /* 0x000fea0003800000 */
[----:B------:R-:W-:Y:S01]  /*1860*/  BPT.TRAP 0x1 ;  /* 0x000000040000795c */ /* 0x000fe20000300000 */
.L_x_20:
[----:B-1----:R-:W-:Y:S05]  /*1870*/  @P1 BRA `(.L_x_21) ;  /* 0x0000000000081947 */ /* 0x002fea0003800000 */
[----:B------:R-:W1:Y:S02]  /*1880*/  SYNCS.PHASECHK.TRANS64.TRYWAIT P1, [UR7], R3 ;  /* 0x00000003ff0075a7 */ /* 0x000e640008020147 */
[----:B-1----:R-:W-:Y:S05]  /*1890*/  @!P1 BRA `(.L_x_22) ;  /* 0x0000006400309947 */ /* 0x002fea0003800000 */
.L_x_21:
[----:B------:R-:W-:Y:S01]  /*18a0*/  ULEA UR7, UR5, UR45, 0xa ;  /* 0x0000002d05077291 */ /* 0x000fe2000f8e503f */
[----:B------:R-:W-:Y:S01]  /*18b0*/  WARPGROUP.ARRIVE ;  /* 0x00000000000079c5 */ /* 0x000fe20000000000 */
[----:B------:R-:W-:Y:S01]  /*18c0*/  ULEA UR12, UR5, UR4, 0xa ;  /* 0x00000004050c7291 */ /* 0x000fe2000f8e503f */
[----:B------:R-:W-:Y:S01]  /*18d0*/  UMOV UR9, 0x40000040 ;  /* 0x4000004000097882 */ /* 0x000fe20000000000 */
[----:B------:R-:W-:-:S03]  /*18e0*/  UMOV UR11, 0x40000040 ;  /* 0x40000040000b7882 */ /* 0x000fc60000000000 */
[----:B------:R-:W-:Y:S02]  /*18f0*/  UMOV UR8, UR7 ;  /* 0x0000000700087c82 */ /* 0x000fe40008000000 */
[----:B------:R-:W-:Y:S02]  /*1900*/  UMOV UR10, UR12 ;  /* 0x0000000c000a7c82 */ /* 0x000fe40008000000 */
[----:B------:R-:W-:Y:S01]  /*1910*/  HGMMA.64x128x8.F32.TF32 R24, gdesc[UR8], R24, gsb0 ;  /* 0x05e00000081879f0 */ /* 0x000fe20008002818 */
[----:B------:R-:W-:Y:S02]  /*1920*/  UIADD3 UR8, UR7, 0x2, URZ ;  /* 0x0000000207087890 */ /* 0x000fe4000fffe03f */
[----:B------:R-:W-:Y:S01]  /*1930*/  UIADD3 UR10, UR12, 0x2, URZ ;  /* 0x000000020c0a7890 */ /* 0x000fe2000fffe03f */
[----:B------:R-:W-:Y:S01]  /*1940*/  UMOV UR9, 0x40000040 ;  /* 0x4000004000097882 */ /* 0x000fe20000000000 */
[----:B------:R-:W-:Y:S01]  /*1950*/  UMOV UR11, 0x40000040 ;  /* 0x40000040000b7882 */ /* 0x000fe20000000000 */
[----:B------:R-:W-:-:S02]  /*1960*/  WARPGROUP.DEPBAR.LE gsb0, 0x0 ;  /* 0x00008000000079c5 */ /* 0x000fc40000010000 */
        /* <DEDUP_REMOVED lines=18> */
[----:B------:R-:W-:Y:S01]  /*1a90*/  BPT.TRAP 0x1 ;  /* 0x000000040000795c */ /* 0x000fe20000300000 */
.L_x_23:
[----:B------:R-:W-:Y:S01]  /*1aa0*/  ULEA UR7, UR6, UR13, 0x3 ;  /* 0x0000000d06077291 */ /* 0x000fe2000f8e183f */
[----:B------:R-:W-:-:S03]  /*1ab0*/  ISETP.GT.U32.AND P1, PT, R18, 0x1, PT ;  /* 0x000000011200780c */ /* 0x000fc60003f24070 */
[----:B------:R-:W-:-:S04]  /*1ac0*/  UIADD3 UR7, UR7, 0x38, URZ ;  /* 0x0000003807077890 */ /* 0x000fc8000fffe03f */
[----:B------:R-:W-:-:S09]  /*1ad0*/  UPRMT UR7, URZ, 0x654, UR7 ;  /* 0x000006543f077896 */ /* 0x000fd20008000007 */
[----:B------:R-:W-:Y:S01]  /*1ae0*/  SYNCS.ARRIVE.TRANS64.RED.A1T0 RZ, [UR7], RZ ;  /* 0x000000ffffff79a7 */ /* 0x000fe20008100407 */
[----:B------:R-:W-:Y:S05]  /*1af0*/  @P1 BRA `(.L_x_24) ;  /* 0x0000000000041947 */ /* 0x000fea0003800000 */
[----:B------:R-:W-:Y:S01]  /*1b00*/  BPT.TRAP 0x1 ;  /* 0x000000040000795c */ /* 0x000fe20000300000 */
.L_x_24:
[----:B------:R-:W-:Y:S01]  /*1b10*/  UIADD3 UR5, UR5, 0x1, URZ ;  /* 0x0000000105057890 */ /* 0x000fe2000fffe03f */
[C---:B------:R-:W-:Y:S01]  /*1b20*/  ISETP.GT.AND P1, PT, R0.reuse, 0x1, PT ;  /* 0x000000010000780c */ /* 0x040fe20003f24270 */
[----:B------:R-:W-:Y:S01]  /*1b30*/  UIADD3 UR6, UR6, 0x1, URZ ;  /* 0x0000000106067890 */ /* 0x000fe2000fffe03f */
[----:B------:R-:W-:Y:S01]  /*1b40*/  VIADD R0, R0, 0xffffffff ;  /* 0xffffffff00007836 */ /* 0x000fe20000000000 */
[----:B------:R-:W-:Y:S02]  /*1b50*/  UISETP.NE.AND UP0, UPT, UR5, 0x7, UPT ;  /* 0x000000070500788c */ /* 0x000fe4000bf05270 */
[----:B------:R-:W-:Y:S02]  /*1b60*/  UISETP.NE.AND UP1, UPT, UR6, 0x7, UPT ;  /* 0x000000070600788c */ /* 0x000fe4000bf25270 */
[----:B------:R-:W-:Y:S02]  /*1b70*/  USEL UR7, URZ, 0x1, UP0 ;  /* 0x000000013f077887 */ /* 0x000fe40008000000 */
[----:B------:R-:W-:-:S02]  /*1b80*/  USEL UR5, UR5, URZ, UP0 ;  /* 0x0000003f05057287 */ /* 0x000fc40008000000 */
[----:B------:R-:W-:Y:S02]  /*1b90*/  USEL UR6, UR6, URZ, UP1 ;  /* 0x0000003f06067287 */ /* 0x000fe40008800000 */
[----:B------:R-:W-:Y:S01]  /*1ba0*/  LOP3.LUT R5, R5, UR7, RZ, 0x3c, !PT ;  /* 0x0000000705057c12 */ /* 0x000fe2000f8e3cff */
[----:B------:R-:W-:Y:S09]  /*1bb0*/  @P1 BRA `(.L_x_25) ;  /* 0xfffffffc00041947 */ /* 0x000ff2000383ffff */
.L_x_18:
[----:B01----:R-:W0:Y:S02]  /*1bc0*/  LDC R0, c[0x0][0x28c] ;  /* 0x0000a300ff007b82 */ /* 0x003e240000000800 */
[----:B0-----:R-:W-:-:S13]  /*1bd0*/  ISETP.GE.AND P1, PT, R0, 0x1, PT ;  /* 0x000000010000780c */ /* 0x001fda0003f26270 */
[----:B------:R-:W-:Y:S05]  /*1be0*/  @!P1 BRA `(.L_x_26) ;  /* 0x0000000000489947 */ /* 0x000fea0003800000 */
[----:B------:R-:W-:Y:S05]  /*1bf0*/  @!P0 BRA `(.L_x_27) ;  /* 0x0000000000048947 */ /* 0x000fea0003800000 */
[----:B------:R-:W-:Y:S01]  /*1c00*/  BPT.TRAP 0x1 ;  /* 0x000000040000795c */ /* 0x000fe20000300000 */
.L_x_27:
[----:B------:R-:W0:Y:S01]  /*1c10*/  S2UR UR7, SR_CgaCtaId ;  /* 0x00000000000779c3 */ /* 0x000e220000008800 */
[----:B------:R-:W-:Y:S01]  /*1c20*/  UIADD3 UR6, UR44, UR41, URZ ;  /* 0x000000292c067290 */ /* 0x000fe2000fffe03f */
[----:B------:R-:W-:-:S03]  /*1c30*/  ISETP.GT.U32.AND P0, PT, R18, 0x1, PT ;  /* 0x000000011200780c */ /* 0x000fc60003f04070 */
[----:B------:R-:W-:-:S04]  /*1c40*/  UIMAD.WIDE.U32 UR4, UR6, 0x24924925, URZ ;  /* 0x24924925060478a5 */ /* 0x000fc8000f8e003f */
[----:B------:R-:W-:-:S04]  /*1c50*/  UIADD3 UR4, UR6, -UR5, URZ ;  /* 0x8000000506047290 */ /* 0x000fc8000fffe03f */
[----:B------:R-:W-:-:S03]  /*1c60*/  ULEA.HI UR4, UR4, UR5, URZ, 0x1f ;  /* 0x0000000504047291 */ /* 0x000fc6000f8ff83f */
[----:B------:R-:W-:Y:S01]  /*1c70*/  UMOV UR5, 0x400 ;  /* 0x0000040000057882 */ /* 0x000fe20000000000 */
[----:B------:R-:W-:-:S04]  /*1c80*/  USHF.R.U32.HI UR4, URZ, 0x2, UR4 ;  /* 0x000000023f047899 */ /* 0x000fc80008011604 */
[----:B------:R-:W-:Y:S02]  /*1c90*/  UIMAD UR4, UR4, -0x7, UR6 ;  /* 0xfffffff9040478a4 */ /* 0x000fe4000f8e0206 */
[----:B0-----:R-:W-:-:S04]  /*1ca0*/  ULEA UR5, UR7, UR5, 0x18 ;  /* 0x0000000507057291 */ /* 0x001fc8000f8ec03f */
[----:B------:R-:W-:-:S04]  /*1cb0*/  ULEA UR4, UR4, UR5, 0x3 ;  /* 0x0000000504047291 */ /* 0x000fc8000f8e183f */
[----:B------:R-:W-:-:S04]  /*1cc0*/  UIADD3 UR4, UR4, 0x38, URZ ;  /* 0x0000003804047890 */ /* 0x000fc8000fffe03f */
[----:B------:R-:W-:-:S09]  /*1cd0*/  UPRMT UR4, URZ, 0x654, UR4 ;  /* 0x000006543f047896 */ /* 0x000fd20008000004 */
[----:B------:R-:W-:Y:S01]  /*1ce0*/  SYNCS.ARRIVE.TRANS64.RED.A1T0 RZ, [UR4], RZ ;  /* 0x000000ffffff79a7 */ /* 0x000fe20008100404 */
[----:B------:R-:W-:Y:S05]  /*1cf0*/  @P0 BRA `(.L_x_26) ;  /* 0x0000000000040947 */ /* 0x000fea0003800000 */
[----:B------:R-:W-:Y:S01]  /*1d00*/  BPT.TRAP 0x1 ;  /* 0x000000040000795c */ /* 0x000fe20000300000 */
.L_x_26:
[----:B------:R-:W-:Y:S01]  /*1d10*/  UISETP.GE.U32.AND UP1, UPT, UR43, 0x7, UPT ;  /* 0x000000072b00788c */ /* 0x000fe2000bf26070 */
[----:B------:R-:W-:Y:S01]  /*1d20*/  IMAD.SHL.U32 R6, R100, 0x80, RZ ;  /* 0x0000008064067824 */ /* 0x000fe200078e00ff */
[----:B------:R-:W-:Y:S01]  /*1d30*/  UIADD3 UR41, UR43, UR41, URZ ;  /* 0x000000292b297290 */ /* 0x000fe2000fffe03f */
[----:B------:R-:W-:Y:S01]  /*1d40*/  SHF.R.S32.HI R11, RZ, 0x1f, R99 ;  /* 0x0000001fff0b7819 */ /* 0x000fe20000011463 */
[----:B------:R-:W-:Y:S01]  /*1d50*/  ULDC UR10, c[0x0][0x288] ;  /* 0x0000a200000a7ab9 */ /* 0x000fe20000000800 */
[----:B------:R-:W-:Y:S01]  /*1d60*/  IMAD.SHL.U32 R10, R101, 0x80, RZ ;  /* 0x00000080650a7824 */ /* 0x000fe200078e00ff */
[C---:B------:R-:W-:Y:S01]  /*1d70*/  LOP3.LUT R8, R6.reuse, 0x6, R93, 0xf8, !PT ;  /* 0x0000000606087812 */ /* 0x040fe200078ef85d */
[----:B------:R-:W-:Y:S01]  /*1d80*/  UISETP.GT.U32.AND UP0, UPT, UR41, 0x6, UPT ;  /* 0x000000062900788c */ /* 0x000fe2000bf04070 */
[----:B------:R-:W-:Y:S01]  /*1d90*/  ISETP.GE.AND P0, PT, R6, UR10, PT ;  /* 0x0000000a06007c0c */ /* 0x000fe2000bf06270 */
[----:B------:R-:W-:Y:S01]  /*1da0*/  ULDC.64 UR6, c[0x0][0x5d0] ;  /* 0x0001740000067ab9 */ /* 0x000fe20000000a00 */
[----:B------:R-:W-:Y:S01]  /*1db0*/  ULDC UR11, c[0x0][0x284] ;  /* 0x0000a100000b7ab9 */ /* 0x000fe20000000800 */
[----:B------:R-:W-:Y:S01]  /*1dc0*/  @UP1 UIMAD.WIDE.U32 UR4, UR41, 0x24924925, URZ ;  /* 0x24924925290418a5 */ /* 0x000fe2000f8e003f */
[----:B------:R-:W-:Y:S01]  /*1dd0*/  SHF.R.S32.HI R9, RZ, 0x1f, R8 ;  /* 0x0000001fff097819 */ /* 0x000fe20000011408 */
[----:B------:R-:W-:Y:S01]  /*1de0*/  IMAD R0, R11, UR6, RZ ;  /* 0x000000060b007c24 */ /* 0x000fe2000f8e02ff */
[----:B------:R-:W-:Y:S01]  /*1df0*/  UISETP.LT.U32.AND UP0, UPT, UR43, 0x7, UP0 ;  /* 0x000000072b00788c */ /* 0x000fe20008701070 */
[----:B------:R-:W-:Y:S01]  /*1e00*/  ISETP.GE.OR P0, PT, R10, UR11, P0 ;  /* 0x0000000b0a007c0c */ /* 0x000fe20008706670 */
[----:B------:R-:W-:Y:S01]  /*1e10*/  @UP1 UIADD3 UR4, UR41, -UR5, URZ ;  /* 0x8000000529041290 */ /* 0x000fe2000fffe03f */
[C---:B------:R-:W-:Y:S01]  /*1e20*/  IMAD R3, R99.reuse, UR7, R0 ;  /* 0x0000000763037c24 */ /* 0x040fe2000f8e0200 */
[----:B------:R-:W-:Y:S01]  /*1e30*/  ULDC.64 UR8, c[0x0][0x5c8] ;  /* 0x0001720000087ab9 */ /* 0x000fe20000000a00 */
[----:B------:R-:W-:Y:S01]  /*1e40*/  IMAD.WIDE.U32 R4, R99, UR6, R8 ;  /* 0x0000000663047c25 */ /* 0x000fe2000f8e0008 */
[----:B------:R-:W-:-:S02]  /*1e50*/  USEL UR6, URZ, 0x1, !UP0 ;  /* 0x000000013f067887 */ /* 0x000fc4000c000000 */
[----:B------:R-:W-:Y:S01]  /*1e60*/  @UP1 ULEA.HI UR4, UR4, UR5, URZ, 0x1f ;  /* 0x0000000504041291 */ /* 0x000fe2000f8ff83f */
[----:B------:R-:W-:Y:S01]  /*1e70*/  IMAD.WIDE R100, R101, 0x80, R22 ;  /* 0x0000008065647825 */ /* 0x000fe200078e0216 */
[----:B------:R-:W-:Y:S02]  /*1e80*/  ULOP3.LUT UR40, UR40, UR6, URZ, 0x3c, !UPT ;  /* 0x0000000628287292 */ /* 0x000fe4000f8e3c3f */
[----:B------:R-:W-:Y:S01]  /*1e90*/  @UP1 USHF.R.U32.HI UR4, URZ, 0x2, UR4 ;  /* 0x000000023f041899 */ /* 0x000fe20008011604 */
[----:B------:R-:W-:Y:S02]  /*1ea0*/  IMAD.IADD R5, R5, 0x1, R3 ;  /* 0x0000000105057824 */ /* 0x000fe400078e0203 */
[----:B------:R-:W-:Y:S01]  /*1eb0*/  IMAD R3, R101, UR8, RZ ;  /* 0x0000000865037c24 */ /* 0x000fe2000f8e02ff */
[----:B------:R-:W-:Y:S01]  /*1ec0*/  @UP1 ULOP3.LUT UR40, UR40, 0x1, UR4, 0x78, !UPT ;  /* 0x0000000128281892 */ /* 0x000fe2000f8e7804 */
[----:B------:R-:W-:-:S04]  /*1ed0*/  IMAD.WIDE.U32 R102, R100, UR8, R4 ;  /* 0x0000000864667c25 */ /* 0x000fc8000f8e0004 */
[----:B------:R-:W-:Y:S02]  /*1ee0*/  IMAD R7, R100, UR9, R3 ;  /* 0x0000000964077c24 */ /* 0x000fe4000f8e0203 */
[----:B------:R-:W-:Y:S01]  /*1ef0*/  IMAD.MOV.U32 R0, RZ, RZ, -0x1 ;  /* 0xffffffffff007424 */ /* 0x000fe200078e00ff */
[----:B------:R-:W-:Y:S06]  /*1f00*/  @P0 BRA `(.L_x_28) ;  /* 0x0000004000100947 */ /* 0x000fec0003800000 */
[----:B-----5:R-:W-:Y:S01]  /*1f10*/  FSETP.NEU.AND P1, PT, R88, RZ, PT ;  /* 0x000000ff5800720b */ /* 0x020fe20003f2d000 */
[----:B------:R-:W-:Y:S01]  /*1f20*/  IMAD.IADD R4, R89, 0x1, -R6 ;  /* 0x0000000159047824 */ /* 0x000fe200078e0a06 */
[----:B------:R-:W-:Y:S01]  /*1f30*/  BSSY B0, `(.L_x_28) ;  /* 0x0000401000007945 */ /* 0x000fe20003800000 */
[----:B------:R-:W-:Y:S02]  /*1f40*/  IMAD.IADD R3, R97, 0x1, -R10 ;  /* 0x0000000161037824 */ /* 0x000fe400078e0a0a */
[----:B------:R-:W-:Y:S01]  /*1f50*/  IMAD.IADD R113, R103, 0x1, R7 ;  /* 0x0000000167717824 */ /* 0x000fe200078e0207 */
[----:B------:R-:W-:-:S04]  /*1f60*/  ISETP.GT.AND P0, PT, R4, RZ, PT ;  /* 0x000000ff0400720c */ /* 0x000fc80003f04270 */
[----:B------:R-:W-:-:S03]  /*1f70*/  ISETP.GT.AND P2, PT, R3, RZ, P0 ;  /* 0x000000ff0300720c */ /* 0x000fc60000744270 */
[----:B------:R-:W-:Y:S10]  /*1f80*/  @!P1 BRA `(.L_x_29) ;  /* 0x0000002c001c9947 */ /* 0x000ff40003800000 */
[----:B------:R-:W0:Y:S01]  /*1f90*/  LDC.64 R106, c[0x0][0x5b8] ;  /* 0x00016e00ff6a7b82 */ /* 0x000e220000000a00 */
[----:B------:R-:W-:-:S07]  /*1fa0*/  ULDC.64 UR4, c[0x0][0x5c0] ;  /* 0x0001700000047ab9 */ /* 0x000fce0000000a00 */
[----:B------:R-:W1:Y:S08]  /*1fb0*/  LDC.64 R108, c[0x0][0x5b0] ;  /* 0x00016c00ff6c7b82 */ /* 0x000e700000000a00 */
[----:B------:R-:W2:Y:S01]  /*1fc0*/  LDC.64 R110, c[0x0][0x5a8] ;  /* 0x00016a00ff6e7b82 */ /* 0x000ea20000000a00 */
[-C--:B0-----:R-:W-:Y:S02]  /*1fd0*/  IMAD R6, R11, R106.reuse, RZ ;  /* 0x0000006a0b067224 */ /* 0x081fe400078e02ff */
[----:B------:R-:W-:-:S04]  /*1fe0*/  IMAD.WIDE.U32 R104, R99, R106, R8 ;  /* 0x0000006a63687225 */ /* 0x000fc800078e0008 */
[----:B------:R-:W-:Y:S02]  /*1ff0*/  IMAD R103, R99, R107, R6 ;  /* 0x0000006b63677224 */ /* 0x000fe400078e0206 */
[-C--:B-1----:R-:W-:Y:S02]  /*2000*/  IMAD R5, R101, R108.reuse, RZ ;  /* 0x0000006c65057224 */ /* 0x082fe400078e02ff */
[----:B------:R-:W-:Y:S02]  /*2010*/  IMAD.IADD R13, R105, 0x1, R103 ;  /* 0x00000001690d7824 */ /* 0x000fe400078e0267 */
[----:B------:R-:W-:Y:S02]  /*2020*/  IMAD.MOV.U32 R12, RZ, RZ, R104 ;  /* 0x000000ffff0c7224 */ /* 0x000fe400078e0068 */
[C---:B------:R-:W-:Y:S02]  /*2030*/  IMAD R101, R100.reuse, R109, R5 ;  /* 0x0000006d64657224 */ /* 0x040fe400078e0205 */
[----:B------:R-:W-:-:S04]  /*2040*/  IMAD.WIDE.U32 R6, R100, R108, R12 ;  /* 0x0000006c64067225 */ /* 0x000fc800078e000c */
[----:B------:R-:W-:Y:S01]  /*2050*/  IMAD.IADD R5, R7, 0x1, R101 ;  /* 0x0000000107057824 */ /* 0x000fe200078e0265 */
[----:B--2---:R-:W-:-:S04]  /*2060*/  LEA R14, P1, R6, R110, 0x2 ;  /* 0x0000006e060e7211 */ /* 0x004fc800078210ff */
[----:B------:R-:W-:-:S05]  /*2070*/  LEA.HI.X R15, R6, R111, R5, 0x2, P1 ;  /* 0x0000006f060f7211 */ /* 0x000fca00008f1405 */
[----:B------:R0:W2:Y:S01]  /*2080*/  @P2 LDG.E.LTC128B R5, desc[UR38][R14.64] ;  /* 0x000000260e052981 */ /* 0x0000a2000c1e1920 */
[----:B------:R-:W-:Y:S01]  /*2090*/  LEA R10, P3, R102, UR4, 0x2 ;  /* 0x00000004660a7c11 */ /* 0x000fe2000f8610ff */
[----:B------:R-:W-:Y:S01]  /*20a0*/  IMAD.WIDE.U32 R6, R100, R108, R8 ;  /* 0x0000006c64067225 */ /* 0x000fe200078e0008 */
[----:B------:R-:W-:Y:S01]  /*20b0*/  ISETP.GT.AND P1, PT, R4, 0x1, PT ;  /* 0x000000010400780c */ /* 0x000fe20003f24270 */
[----:B------:R-:W-:Y:S02]  /*20c0*/  BSSY B1, `(.L_x_30) ;  /* 0x0000012000017945 */ /* 0x000fe40003800000 */
[----:B------:R-:W-:Y:S02]  /*20d0*/  IMAD.IADD R7, R101, 0x1, R7 ;  /* 0x0000000165077824 */ /* 0x000fe400078e0207 */
[----:B------:R-:W-:Y:S01]  /*20e0*/  IMAD.WIDE.U32 R20, R99, R106, R6 ;  /* 0x0000006a63147225 */ /* 0x000fe200078e0006 */
[----:B0-----:R-:W-:-:S03]  /*20f0*/  SHF.L.U64.HI R15, R108, 0x3, R109 ;  /* 0x000000036c0f7819 */ /* 0x001fc6000001026d */
[----:B------:R-:W-:Y:S01]  /*2100*/  IMAD.IADD R7, R103, 0x1, R21 ;  /* 0x0000000167077824 */ /* 0x000fe200078e0215 */
[----:B------:R-:W-:Y:S01]  /*2110*/  LEA R6, P4, R20, R110, 0x2 ;  /* 0x0000006e14067211 */ /* 0x000fe200078810ff */
[----:B------:R-:W-:-:S03]  /*2120*/  IMAD.SHL.U32 R14, R108, 0x8, RZ ;  /* 0x000000086c0e7824 */ /* 0x000fc600078e00ff */
[----:B------:R-:W-:Y:S01]  /*2130*/  LEA.HI.X R7, R20, R111, R7, 0x2, P4 ;  /* 0x0000006f14077211 */ /* 0x000fe200020f1407 */
[----:B------:R-:W-:Y:S01]  /*2140*/  IMAD.WIDE.U32 R20, R100, R108, R14 ;  /* 0x0000006c64147225 */ /* 0x000fe200078e000e */
[----:B--2---:R-:W-:-:S05]  /*2150*/  LOP3.LUT R11, R5, 0xffffe000, RZ, 0xc0, !PT ;  /* 0xffffe000050b7812 */ /* 0x004fca00078ec0ff */
[----:B------:R-:W-:-:S04]  /*2160*/  FMUL R11, R11, R88 ;  /* 0x000000580b0b7220 */ /* 0x000fc80000400000 */
[----:B------:R-:W-:Y:S01]  /*2170*/  FFMA R107, R24, R19, R11 ;  /* 0x00000013186b7223 */ /* 0x000fe2000000000b */
[----:B------:R-:W-:Y:S02]  /*2180*/  LEA.HI.X R11, R102, UR5, R113, 0x2, P3 ;  /* 0x00000005660b7c11 */ /* 0x000fe400098f1471 */
[----:B------:R-:W-:Y:S02]  /*2190*/  ISETP.GT.AND P3, PT, R3, RZ, P1 ;  /* 0x000000ff0300720c */ /* 0x000fe40000f64270 */
[----:B------:R-:W-:-:S05]  /*21a0*/  F2FP.TF32.F32.PACK_B R107, R107 ;  /* 0x0000006bff6b723e */ /* 0x000fca00024050ff */
[----:B------:R0:W-:Y:S06]  /*21b0*/  @P2 STG.E desc[UR38][R10.64], R107 ;  /* 0x0000006b0a002986 */ /* 0x0001ec000c101926 */
[----:B------:R-:W-:Y:S05]  /*21c0*/  @!P3 BRA `(.L_x_31) ;  /* 0x000000000004b947 */ /* 0x000fea0003800000 */
[----:B------:R1:W5:Y:S02]  /*21d0*/  LDG.E.LTC128B R5, desc[UR38][R6.64+0x4] ;  /* 0x0000042606057981 */ /* 0x000364000c1e1920 */
.L_x_31:
[----:B------:R-:W-:Y:S05]  /*21e0*/  BSYNC B1 ;  /* 0x0000000000017941 */ /* 0x000fea0003800000 */
.L_x_30:
[----:B-----5:R-:W-:Y:S01]  /*21f0*/  LOP3.LUT R15, R5, 0xffffe000, RZ, 0xc0, !PT ;  /* 0xffffe000050f7812 */ /* 0x020fe200078ec0ff */
[----:B------:R-:W-:Y:S01]  /*2200*/  IMAD.IADD R101, R101, 0x1, R21 ;  /* 0x0000000165657824 */ /* 0x000fe200078e0215 */
[----:B------:R-:W-:Y:S01]  /*2210*/  IADD3 R104, P2, R104, R20, RZ ;  /* 0x0000001468687210 */ /* 0x000fe20007f5e0ff */
[----:B------:R-:W-:Y:S01]  /*2220*/  IMAD.MOV.U32 R24, RZ, RZ, R5 ;  /* 0x000000ffff187224 */ /* 0x000fe200078e0005 */
[----:B------:R-:W-:Y:S01]  /*2230*/  ISETP.GT.AND P0, PT, R3, 0x8, P0 ;  /* 0x000000080300780c */ /* 0x000fe20000704270 */
[----:B------:R-:W-:Y:S02]  /*2240*/  FMUL R12, R15, R88 ;  /* 0x000000580f0c7220 */ /* 0x000fe40000400000 */
[----:B------:R-:W-:Y:S01]  /*2250*/  IMAD.X R13, R101, 0x1, R13, P2 ;  /* 0x00000001650d7824 */ /* 0x000fe200010e060d */
[----:B------:R-:W-:Y:S01]  /*2260*/  LEA R14, P2, R104, R110, 0x2 ;  /* 0x0000006e680e7211 */ /* 0x000fe200078410ff */
[----:B------:R-:W-:-:S03]  /*2270*/  FFMA R25, R25, R19, R12 ;  /* 0x0000001319197223 */ /* 0x000fc6000000000c */
[----:B------:R-:W-:Y:S02]  /*2280*/  LEA.HI.X R15, R104, R111, R13, 0x2, P2 ;  /* 0x0000006f680f7211 */ /* 0x000fe400010f140d */
[----:B------:R-:W-:-:S05]  /*2290*/  F2FP.TF32.F32.PACK_B R25, R25 ;  /* 0x00000019ff19723e */ /* 0x000fca00024050ff */
[----:B------:R2:W-:Y:S04]  /*22a0*/  @P3 STG.E desc[UR38][R10.64+0x4], R25 ;  /* 0x000004190a003986 */ /* 0x0005e8000c101926 */
[----:B------:R-:W3:Y:S01]  /*22b0*/  @P0 LDG.E.LTC128B R24, desc[UR38][R14.64] ;  /* 0x000000260e180981 */ /* 0x000ee2000c1e1920 */
[----:B------:R-:W-:Y:S01]  /*22c0*/  IADD3 R20, P2, R8, R20, RZ ;  /* 0x0000001408147210 */ /* 0x000fe20007f5e0ff */
[----:B------:R-:W-:Y:S01]  /*22d0*/  BSSY B1, `(.L_x_32) ;  /* 0x0000011000017945 */ /* 0x000fe20003800000 */
[----:B------:R-:W-:-:S03]  /*22e0*/  ISETP.GT.AND P1, PT, R3, 0x8, P1 ;  /* 0x000000080300780c */ /* 0x000fc60000f24270 */
[----:B------:R-:W-:Y:S01]  /*22f0*/  IMAD.X R21, R9, 0x1, R101, P2 ;  /* 0x0000000109157824 */ /* 0x000fe200010e0665 */
[C---:B------:R-:W-:Y:S02]  /*2300*/  SHF.L.U64.HI R9, R92.reuse, 0x2, R91 ;  /* 0x000000025c097819 */ /* 0x040fe4000001025b */
[----:B------:R-:W-:Y:S01]  /*2310*/  LEA R12, P2, R92, R10, 0x2 ;  /* 0x0000000a5c0c7211 */ /* 0x000fe200078410ff */
[----:B------:R-:W-:-:S04]  /*2320*/  IMAD.WIDE.U32 R20, R99, R106, R20 ;  /* 0x0000006a63147225 */ /* 0x000fc800078e0014 */
[----:B------:R-:W-:Y:S01]  /*2330*/  IMAD.X R13, R9, 0x1, R11, P2 ;  /* 0x00000001090d7824 */ /* 0x000fe200010e060b */
[----:B------:R-:W-:Y:S02]  /*2340*/  LEA R8, P3, R20, R110, 0x2 ;  /* 0x0000006e14087211 */ /* 0x000fe400078610ff */
[----:B---3--:R-:W-:-:S05]  /*2350*/  LOP3.LUT R5, R24, 0xffffe000, RZ, 0xc0, !PT ;  /* 0xffffe00018057812 */ /* 0x008fca00078ec0ff */
[----:B------:R-:W-:-:S04]  /*2360*/  FMUL R5, R5, R88 ;  /* 0x0000005805057220 */ /* 0x000fc80000400000 */
[----:B------:R-:W-:Y:S01]  /*2370*/  FFMA R99, R26, R19, R5 ;  /* 0x000000131a637223 */ /* 0x000fe20000000005 */
[----:B------:R-:W-:-:S04]  /*2380*/  IMAD.IADD R5, R103, 0x1, R21 ;  /* 0x0000000167057824 */ /* 0x000fc800078e0215 */
[----:B------:R-:W-:Y:S02]  /*2390*/  F2FP.TF32.F32.PACK_B R99, R99 ;  /* 0x00000063ff63723e */ /* 0x000fe400024050ff */
[----:B------:R-:W-:-:S03]  /*23a0*/  LEA.HI.X R9, R20, R111, R5, 0x2, P3 ;  /* 0x0000006f14097211 */ /* 0x000fc600018f1405 */
[----:B------:R2:W-:Y:S01]  /*23b0*/  @P0 STG.E desc[UR38][R12.64], R99 ;  /* 0x000000630c000986 */ /* 0x0005e2000c101926 */
[----:B------:R-:W-:Y:S05]  /*23c0*/  @!P1 BRA `(.L_x_33) ;  /* 0x0000000000049947 */ /* 0x000fea0003800000 */
[----:B------:R3:W5:Y:S02]  /*23d0*/  LDG.E.LTC128B R24, desc[UR38][R8.64+0x4] ;  /* 0x0000042608187981 */ /* 0x000764000c1e1920 */
.L_x_33:
[----:B------:R-:W-:Y:S05]  /*23e0*/  BSYNC B1 ;  /* 0x0000000000017941 */ /* 0x000fea0003800000 */
.L_x_32:
[----:B-----5:R-:W-:Y:S01]  /*23f0*/  LOP3.LUT R5, R24, 0xffffe000, RZ, 0xc0, !PT ;  /* 0xffffe00018057812 */ /* 0x020fe200078ec0ff */
[----:B------:R-:W-:Y:S01]  /*2400*/  BSSY B1, `(.L_x_34) ;  /* 0x0000009000017945 */ /* 0x000fe20003800000 */
[----:B------:R-:W-:-:S03]  /*2410*/  ISETP.GT.AND P0, PT, R4, 0x8, PT ;  /* 0x000000080400780c */ /* 0x000fc60003f04270 */
[----:B------:R-:W-:Y:S01]  /*2420*/  FMUL R14, R5, R88 ;  /* 0x00000058050e7220 */ /* 0x000fe20000400000 */
[----:B------:R-:W-:-:S03]  /*2430*/  ISETP.GT.AND P2, PT, R3, RZ, P0 ;  /* 0x000000ff0300720c */ /* 0x000fc60000744270 */
[----:B------:R-:W-:-:S05]  /*2440*/  FFMA R27, R27, R19, R14 ;  /* 0x000000131b1b7223 */ /* 0x000fca000000000e */
[----:B------:R-:W-:-:S05]  /*2450*/  F2FP.TF32.F32.PACK_B R27, R27 ;  /* 0x0000001bff1b723e */ /* 0x000fca00024050ff */
[----:B------:R4:W-:Y:S01]  /*2460*/  @P1 STG.E desc[UR38][R12.64+0x4], R27 ;  /* 0x0000041b0c001986 */ /* 0x0009e2000c101926 */
[----:B------:R-:W-:Y:S05]  /*2470*/  @!P2 BRA `(.L_x_35) ;  /* 0x000000000004a947 */ /* 0x000fea0003800000 */
[----:B------:R0:W5:Y:S02]  /*2480*/  LDG.E.LTC128B R24, desc[UR38][R6.64+0x20] ;  /* 0x0000202606187981 */ /* 0x000164000c1e1920 */
.L_x_35:
[----:B------:R-:W-:Y:S05]  /*2490*/  BSYNC B1 ;  /* 0x0000000000017941 */ /* 0x000fea0003800000 */
.L_x_34:
        /* <DEDUP_REMOVED lines=10> */
.L_x_37:
[----:B------:R-:W-:Y:S05]  /*2540*/  BSYNC B1 ;  /* 0x0000000000017941 */ /* 0x000fea0003800000 */
.L_x_36:
[----:B0----5:R-:W-:Y:S01]  /*2550*/  LOP3.LUT R5, R24, 0xffffe000, RZ, 0xc0, !PT ;  /* 0xffffe00018057812 */ /* 0x021fe200078ec0ff */
[----:B------:R-:W-:Y:S01]  /*2560*/  BSSY B1, `(.L_x_38) ;  /* 0x0000008000017945 */ /* 0x000fe20003800000 */
[----:B------:R-:W-:-:S03]  /*2570*/  ISETP.GT.AND P0, PT, R3, 0x8, P0 ;  /* 0x000000080300780c */ /* 0x000fc60000704270 */
[----:B------:R-:W-:-:S04]  /*2580*/  FMUL R14, R5, R88 ;  /* 0x00000058050e7220 */ /* 0x000fc80000400000 */
[----:B------:R-:W-:-:S05]  /*2590*/  FFMA R29, R29, R19, R14 ;  /* 0x000000131d1d7223 */ /* 0x000fca000000000e */
[----:B------:R-:W-:-:S05]  /*25a0*/  F2FP.TF32.F32.PACK_B R29, R29 ;  /* 0x0000001dff1d723e */ /* 0x000fca00024050ff */
[----:B------:R0:W-:Y:S01]  /*25b0*/  @P3 STG.E desc[UR38][R10.64+0x24], R29 ;  /* 0x0000241d0a003986 */ /* 0x0001e2000c101926 */
[----:B------:R-:W-:Y:S05]  /*25c0*/  @!P0 BRA `(.L_x_39) ;  /* 0x0000000000048947 */ /* 0x000fea0003800000 */
[----:B------:R0:W5:Y:S02]  /*25d0*/  LDG.E.LTC128B R24, desc[UR38][R8.64+0x20] ;  /* 0x0000202608187981 */ /* 0x000164000c1e1920 */
.L_x_39:
[----:B------:R-:W-:Y:S05]  /*25e0*/  BSYNC B1 ;  /* 0x0000000000017941 */ /* 0x000fea0003800000 */
.L_x_38:
[----:B-----5:R-:W-:Y:S01]  /*25f0*/  LOP3.LUT R5, R24, 0xffffe000, RZ, 0xc0, !PT ;  /* 0xffffe00018057812 */ /* 0x020fe200078ec0ff */
        /* <DEDUP_REMOVED lines=8> */
.L_x_41:
[----:B------:R-:W-:Y:S05]  /*2680*/  BSYNC B1 ;  /* 0x0000000000017941 */ /* 0x000fea0003800000 */
.L_x_40:
[----:B0----5:R-:W-:Y:S01]  /*2690*/  LOP3.LUT R5, R24, 0xffffe000, RZ, 0xc0, !PT ;  /* 0xffffe00018057812 */ /* 0x021fe200078ec0ff */
        /* <DEDUP_REMOVED lines=9> */
.L_x_43:
[----:B------:R-:W-:Y:S05]  /*2730*/  BSYNC B1 ;  /* 0x0000000000017941 */ /* 0x000fea0003800000 */
.L_x_42:
        /* <DEDUP_REMOVED lines=10> */
.L_x_45:
[----:B------:R-:W-:Y:S05]  /*27e0*/  BSYNC B1 ;  /* 0x0000000000017941 */ /* 0x000fea0003800000 */
.L_x_44:
        /* <DEDUP_REMOVED lines=9> */
.L_x_47:
[----:B------:R-:W-:Y:S05]  /*2880*/  BSYNC B1 ;  /* 0x0000000000017941 */ /* 0x000fea0003800000 */
.L_x_46:
        /* <DEDUP_REMOVED lines=9> */
.L_x_49:
[----:B------:R-:W-:Y:S05]  /*2920*/  BSYNC B1 ;  /* 0x0000000000017941 */ /* 0x000fea0003800000 */
.L_x_48:
        /* <DEDUP_REMOVED lines=10> */
.L_x_51:
[----:B------:R-:W-:Y:S05]  /*29d0*/  BSYNC B1 ;  /* 0x0000000000017941 */ /* 0x000fea0003800000 */
.L_x_50:
        /* <DEDUP_REMOVED lines=10> */
.L_x_53:
[----:B------:R-:W-:Y:S05]  /*2a80*/  BSYNC B1 ;  /* 0x0000000000017941 */ /* 0x000fea0003800000 */
.L_x_52:
        /* <DEDUP_REMOVED lines=9> */
.L_x_55:
[----:B------:R-:W-:Y:S05]  /*2b20*/  BSYNC B1 ;  /* 0x0000000000017941 */ /* 0x000fea0003800000 */
.L_x_54:
        /* <DEDUP_REMOVED lines=9> */
.L_x_57:
[----:B------:R-:W-:Y:S05]  /*2bc0*/  BSYNC B1 ;  /* 0x0000000000017941 */ /* 0x000fea0003800000 */
.L_x_56:
        /* <DEDUP_REMOVED lines=10> */
.L_x_59:
[----:B------:R-:W-:Y:S05]  /*2c70*/  BSYNC B1 ;  /* 0x0000000000017941 */ /* 0x000fea0003800000 */
.L_x_58:
        /* <DEDUP_REMOVED lines=10> */
.L_x_61:
[----:B------:R-:W-:Y:S05]  /*2d20*/  BSYNC B1 ;  /* 0x0000000000017941 */ /* 0x000fea0003800000 */
.L_x_60:
        /* <DEDUP_REMOVED lines=9> */
.L_x_63:
[----:B------:R-:W-:Y:S05]  /*2dc0*/  BSYNC B1 ;  /* 0x0000000000017941 */ /* 0x000fea0003800000 */
.L_x_62:
        /* <DEDUP_REMOVED lines=9> */
.L_x_65:
[----:B------:R-:W-:Y:S05]  /*2e60*/  BSYNC B1 ;  /* 0x0000000000017941 */ /* 0x000fea0003800000 */
.L_x_64:
        /* <DEDUP_REMOVED lines=10> */
.L_x_67:
[----:B------:R-:W-:Y:S05]  /*2f10*/  BSYNC B1 ;  /* 0x0000000000017941 */ /* 0x000fea0003800000 */
.L_x_66:
        /* <DEDUP_REMOVED lines=10> */
.L_x_69:
[----:B------:R-:W-:Y:S05]  /*2fc0*/  BSYNC B1 ;  /* 0x0000000000017941 */ /* 0x000fea0003800000 */
.L_x_68:
        /* <DEDUP_REMOVED lines=9> */
.L_x_71:
[----:B------:R-:W-:Y:S05]  /*3060*/  BSYNC B1 ;  /* 0x0000000000017941 */ /* 0x000fea0003800000 */
.L_x_70:
        /* <DEDUP_REMOVED lines=9> */
.L_x_73:
[----:B------:R-:W-:Y:S05]  /*3100*/  BSYNC B1 ;  /* 0x0000000000017941 */ /* 0x000fea0003800000 */
.L_x_72:
        /* <DEDUP_REMOVED lines=10> */
.L_x_75:
[----:B------:R-:W-:Y:S05]  /*31b0*/  BSYNC B1 ;  /* 0x0000000000017941 */ /* 0x000fea0003800000 */
.L_x_74:
        /* <DEDUP_REMOVED lines=10> */
.L_x_77:
[----:B------:R-:W-:Y:S05]  /*3260*/  BSYNC B1 ;  /* 0x0000000000017941 */ /* 0x000fea0003800000 */
.L_x_76:
        /* <DEDUP_REMOVED lines=9> */
.L_x_79:
[----:B------:R-:W-:Y:S05]  /*3300*/  BSYNC B1 ;  /* 0x0000000000017941 */ /* 0x000fea0003800000 */
.L_x_78:
        /* <DEDUP_REMOVED lines=9> */
.L_x_81:
[----:B------:R-:W-:Y:S05]  /*33a0*/  BSYNC B1 ;  /* 0x0000000000017941 */ /* 0x000fea0003800000 */
.L_x_80:
        /* <DEDUP_REMOVED lines=10> */
.L_x_83:
[----:B------:R-:W-:Y:S05]  /*3450*/  BSYNC B1 ;  /* 0x0000000000017941 */ /* 0x000fea0003800000 */
.L_x_82:
        /* <DEDUP_REMOVED lines=10> */
.L_x_85:
[----:B------:R-:W-:Y:S05]  /*3500*/  BSYNC B1 ;  /* 0x0000000000017941 */ /* 0x000fea0003800000 */
.L_x_84:
        /* <DEDUP_REMOVED lines=9> */
.L_x_87:
[----:B------:R-:W-:Y:S05]  /*35a0*/  BSYNC B1 ;  /* 0x0000000000017941 */ /* 0x000fea0003800000 */
.L_x_86:
        /* <DEDUP_REMOVED lines=9> */
.L_x_89:
[----:B------:R-:W-:Y:S05]  /*3640*/  BSYNC B1 ;  /* 0x0000000000017941 */ /* 0x000fea0003800000 */
.L_x_88:
        /* <DEDUP_REMOVED lines=10> */
.L_x_91:
[----:B------:R-:W-:Y:S05]  /*36f0*/  BSYNC B1 ;  /* 0x0000000000017941 */ /* 0x000fea0003800000 */
.L_x_90:
        /* <DEDUP_REMOVED lines=10> */
.L_x_93:
[----:B------:R-:W-:Y:S05]  /*37a0*/  BSYNC B1 ;  /* 0x0000000000017941 */ /* 0x000fea0003800000 */
.L_x_92:
        /* <DEDUP_REMOVED lines=9> */
.L_x_95:
[----:B------:R-:W-:Y:S05]  /*3840*/  BSYNC B1 ;  /* 0x0000000000017941 */ /* 0x000fea0003800000 */
.L_x_94:
        /* <DEDUP_REMOVED lines=9> */
.L_x_97:
[----:B------:R-:W-:Y:S05]  /*38e0*/  BSYNC B1 ;  /* 0x0000000000017941 */ /* 0x000fea0003800000 */
.L_x_96:
        /* <DEDUP_REMOVED lines=10> */
.L_x_99:
[----:B------:R-:W-:Y:S05]  /*3990*/  BSYNC B1 ;  /* 0x0000000000017941 */ /* 0x000fea0003800000 */
.L_x_98:
        /* <DEDUP_REMOVED lines=10> */
.L_x_101:
[----:B------:R-:W-:Y:S05]  /*3a40*/  BSYNC B1 ;  /* 0x0000000000017941 */ /* 0x000fea0003800000 */
.L_x_100:
        /* <DEDUP_REMOVED lines=9> */
.L_x_103:
[----:B------:R-:W-:Y:S05]  /*3ae0*/  BSYNC B1 ;  /* 0x0000000000017941 */ /* 0x000fea0003800000 */
.L_x_102:
        /* <DEDUP_REMOVED lines=9> */
.L_x_105:
[----:B------:R-:W-:Y:S05]  /*3b80*/  BSYNC B1 ;  /* 0x0000000000017941 */ /* 0x000fea0003800000 */
.L_x_104:
        /* <DEDUP_REMOVED lines=10> */
.L_x_107:
[----:B------:R-:W-:Y:S05]  /*3c30*/  BSYNC B1 ;  /* 0x0000000000017941 */ /* 0x000fea0003800000 */
.L_x_106:
        /* <DEDUP_REMOVED lines=10> */
.L_x_109:
[----:B------:R-:W-:Y:S05]  /*3ce0*/  BSYNC B1 ;  /* 0x0000000000017941 */ /* 0x000fea0003800000 */
.L_x_108:
        /* <DEDUP_REMOVED lines=9> */
.L_x_111:
[----:B------:R-:W-:Y:S05]  /*3d80*/  BSYNC B1 ;  /* 0x0000000000017941 */ /* 0x000fea0003800000 */
.L_x_110:
        /* <DEDUP_REMOVED lines=9> */
.L_x_113:
[----:B------:R-:W-:Y:S05]  /*3e20*/  BSYNC B1 ;  /* 0x0000000000017941 */ /* 0x000fea0003800000 */
.L_x_112:
        /* <DEDUP_REMOVED lines=10> */
.L_x_115:
[----:B------:R-:W-:Y:S05]  /*3ed0*/  BSYNC B1 ;  /* 0x0000000000017941 */ /* 0x000fea0003800000 */
.L_x_114:
        /* <DEDUP_REMOVED lines=10> */
.L_x_117:
[----:B------:R-:W-:Y:S05]  /*3f80*/  BSYNC B1 ;  /* 0x0000000000017941 */ /* 0x000fea0003800000 */
.L_x_116:
        /* <DEDUP_REMOVED lines=9> */
.L_x_119:
[----:B------:R-:W-:Y:S05]  /*4020*/  BSYNC B1 ;  /* 0x0000000000017941 */ /* 0x000fea0003800000 */
.L_x_118:
        /* <DEDUP_REMOVED lines=9> */
.L_x_121:
[----:B------:R-:W-:Y:S05]  /*40c0*/  BSYNC B1 ;  /* 0x0000000000017941 */ /* 0x000fea0003800000 */
.L_x_120:
        /* <DEDUP_REMOVED lines=10> */
.L_x_123:
[----:B------:R-:W-:Y:S05]  /*4170*/  BSYNC B1 ;  /* 0x0000000000017941 */ /* 0x000fea0003800000 */
.L_x_122:
        /* <DEDUP_REMOVED lines=10> */
.L_x_125:
[----:B------:R-:W-:Y:S05]  /*4220*/  BSYNC B1 ;  /* 0x0000000000017941 */ /* 0x000fea0003800000 */
.L_x_124:
        /* <DEDUP_REMOVED lines=9> */
.L_x_127:
[----:B------:R-:W-:Y:S05]  /*42c0*/  BSYNC B1 ;  /* 0x0000000000017941 */ /* 0x000fea0003800000 */
.L_x_126:
        /* <DEDUP_REMOVED lines=9> */
.L_x_129:
[----:B------:R-:W-:Y:S05]  /*4360*/  BSYNC B1 ;  /* 0x0000000000017941 */ /* 0x000fea0003800000 */
.L_x_128:
        /* <DEDUP_REMOVED lines=10> */
.L_x_131:
[----:B------:R-:W-:Y:S05]  /*4410*/  BSYNC B1 ;  /* 0x0000000000017941 */ /* 0x000fea0003800000 */
.L_x_130:
        /* <DEDUP_REMOVED lines=10> */
.L_x_133:
[----:B------:R-:W-:Y:S05]  /*44c0*/  BSYNC B1 ;  /* 0x0000000000017941 */ /* 0x000fea0003800000 */
.L_x_132:
        /* <DEDUP_REMOVED lines=9> */
.L_x_135:
[----:B------:R-:W-:Y:S05]  /*4560*/  BSYNC B1 ;  /* 0x0000000000017941 */ /* 0x000fea0003800000 */
.L_x_134:
        /* <DEDUP_REMOVED lines=9> */
.L_x_137:
[----:B------:R-:W-:Y:S05]  /*4600*/  BSYNC B1 ;  /* 0x0000000000017941 */ /* 0x000fea0003800000 */
.L_x_136:
        /* <DEDUP_REMOVED lines=10> */
.L_x_139:
[----:B------:R-:W-:Y:S05]  /*46b0*/  BSYNC B1 ;  /* 0x0000000000017941 */ /* 0x000fea0003800000 */
.L_x_138:
        /* <DEDUP_REMOVED lines=10> */
.L_x_141:
[----:B------:R-:W-:Y:S05]  /*4760*/  BSYNC B1 ;  /* 0x0000000000017941 */ /* 0x000fea0003800000 */
.L_x_140:
        /* <DEDUP_REMOVED lines=9> */
.L_x_143:
[----:B------:R-:W-:Y:S05]  /*4800*/  BSYNC B1 ;  /* 0x0000000000017941 */ /* 0x000fea0003800000 */
.L_x_142:
        /* <DEDUP_REMOVED lines=9> */
.L_x_145:
[----:B------:R-:W-:Y:S05]  /*48a0*/  BSYNC B1 ;  /* 0x0000000000017941 */ /* 0x000fea0003800000 */
.L_x_144:
        /* <DEDUP_REMOVED lines=10> */
.L_x_147:
[----:B------:R-:W-:Y:S05]  /*4950*/  BSYNC B1 ;  /* 0x0000000000017941 */ /* 0x000fea0003800000 */
.L_x_146:
[----:B-----5:R-:W-:Y:S01]  /*4960*/  LOP3.LUT R5, R24, 0xffffe000, RZ, 0xc0, !PT ;  /* 0xffffe00018057812 */ /* 0x020fe200078ec0ff */
[----:B------:R-:W-:Y:S01]  /*4970*/  BSSY B1, `(.L_x_148) ;  /* 0x000000b000017945 */ /* 0x000fe20003800000 */
[----:B------:R-:W-:Y:S01]  /*4980*/  ISETP.GT.AND P1, PT, R4, 0x79, PT ;  /* 0x000000790400780c */ /* 0x000fe20003f24270 */
[----:B------:R-:W-:Y:S02]  /*4990*/  @P2 IMAD.MOV.U32 R4, RZ, RZ, R10 ;  /* 0x000000ffff042224 */ /* 0x000fe400078e000a */
[----:B------:R-:W-:Y:S01]  /*49a0*/  FMUL R5, R5, R88 ;  /* 0x0000005805057220 */ /* 0x000fe20000400000 */
[----:B------:R-:W-:-:S03]  /*49b0*/  ISETP.GT.AND P3, PT, R3, RZ, P1 ;  /* 0x000000ff0300720c */ /* 0x000fc60000f64270 */
[----:B------:R-:W-:Y:S01]  /*49c0*/  FFMA R15, R84, R19, R5 ;  /* 0x00000013540f7223 */ /* 0x000fe20000000005 */
[----:B------:R-:W-:-:S04]  /*49d0*/  @P2 IMAD.MOV.U32 R5, RZ, RZ, R11 ;  /* 0x000000ffff052224 */ /* 0x000fc800078e000b */
[----:B------:R-:W-:-:S05]  /*49e0*/  F2FP.TF32.F32.PACK_B R15, R15 ;  /* 0x0000000fff0f723e */ /* 0x000fca00024050ff */
[----:B------:R0:W-:Y:S01]  /*49f0*/  @P2 STG.E desc[UR38][R4.64+0x1e0], R15 ;  /* 0x0001e00f04002986 */ /* 0x0001e2000c101926 */
[----:B------:R-:W-:Y:S05]  /*4a00*/  @!P3 BRA `(.L_x_149) ;  /* 0x000000000004b947 */ /* 0x000fea0003800000 */
[----:B------:R0:W5:Y:S02]  /*4a10*/  LDG.E.LTC128B R24, desc[UR38][R6.64+0x1e4] ;  /* 0x0001e42606187981 */ /* 0x000164000c1e1920 */
.L_x_149:
[----:B------:R-:W-:Y:S05]  /*4a20*/  BSYNC B1 ;  /* 0x0000000000017941 */ /* 0x000fea0003800000 */
.L_x_148:
        /* <DEDUP_REMOVED lines=9> */
.L_x_151:
[----:B------:R-:W-:Y:S05]  /*4ac0*/  BSYNC B1 ;  /* 0x0000000000017941 */ /* 0x000fea0003800000 */
.L_x_150:
[----:B-----5:R-:W-:Y:S01]  /*4ad0*/  LOP3.LUT R5, R24, 0xffffe000, RZ, 0xc0, !PT ;  /* 0xffffe00018057812 */ /* 0x020fe200078ec0ff */
[----:B------:R-:W-:Y:S01]  /*4ae0*/  @P0 IMAD.MOV.U32 R4, RZ, RZ, R12 ;  /* 0x000000ffff040224 */ /* 0x000fe200078e000c */
[----:B------:R-:W-:Y:S01]  /*4af0*/  ISETP.GT.AND P1, PT, R3, 0x8, P1 ;  /* 0x000000080300780c */ /* 0x000fe20000f24270 */
[----:B------:R-:W-:Y:S02]  /*4b00*/  BSSY B1, `(.L_x_152) ;  /* 0x0000008000017945 */ /* 0x000fe40003800000 */
[----:B------:R-:W-:-:S04]  /*4b10*/  FMUL R5, R5, R88 ;  /* 0x0000005805057220 */ /* 0x000fc80000400000 */
[----:B-1----:R-:W-:Y:S01]  /*4b20*/  FFMA R7, R86, R19, R5 ;  /* 0x0000001356077223 */ /* 0x002fe20000000005 */
[----:B------:R-:W-:-:S04]  /*4b30*/  @P0 IMAD.MOV.U32 R5, RZ, RZ, R13 ;  /* 0x000000ffff050224 */ /* 0x000fc800078e000d */
[----:B------:R-:W-:-:S05]  /*4b40*/  F2FP.TF32.F32.PACK_B R7, R7 ;  /* 0x00000007ff07723e */ /* 0x000fca00024050ff */
[----:B------:R1:W-:Y:S01]  /*4b50*/  @P0 STG.E desc[UR38][R4.64+0x1e0], R7 ;  /* 0x0001e00704000986 */ /* 0x0003e2000c101926 */
[----:B------:R-:W-:Y:S05]  /*4b60*/  @!P1 BRA `(.L_x_153) ;  /* 0x0000000000049947 */ /* 0x000fea0003800000 */
[----:B------:R0:W5:Y:S02]  /*4b70*/  LDG.E.LTC128B R24, desc[UR38][R8.64+0x1e4] ;  /* 0x0001e42608187981 */ /* 0x000164000c1e1920 */
.L_x_153:
[----:B------:R-:W-:Y:S05]  /*4b80*/  BSYNC B1 ;  /* 0x0000000000017941 */ /* 0x000fea0003800000 */
.L_x_152:
[----:B------:R-:W-:Y:S05]  /*4b90*/  @!P1 BRA `(.L_x_154) ;  /* 0x0000001000e89947 */ /* 0x000fea0003800000 */
[----:B-----5:R-:W-:-:S05]  /*4ba0*/  LOP3.LUT R3, R24, 0xffffe000, RZ, 0xc0, !PT ;  /* 0xffffe00018037812 */ /* 0x020fca00078ec0ff */
[----:B-1----:R-:W-:-:S04]  /*4bb0*/  FMUL R4, R3, R88 ;  /* 0x0000005803047220 */ /* 0x002fc80000400000 */
[----:B------:R-:W-:-:S05]  /*4bc0*/  FFMA R87, R87, R19, R4 ;  /* 0x0000001357577223 */ /* 0x000fca0000000004 */
[----:B------:R-:W-:-:S05]  /*4bd0*/  F2FP.TF32.F32.PACK_B R87, R87 ;  /* 0x00000057ff57723e */ /* 0x000fca00024050ff */
[----:B------:R1:W-:Y:S01]  /*4be0*/  STG.E desc[UR38][R12.64+0x1e4], R87 ;  /* 0x0001e4570c007986 */ /* 0x0003e2000c101926 */
[----:B------:R-:W-:Y:S05]  /*4bf0*/  BRA `(.L_x_154) ;  /* 0x0000001000d07947 */ /* 0x000fea0003800000 */
.L_x_29:
[----:B------:R-:W-:Y:S01]  /*4c00*/  ISETP.GT.AND P4, PT, R4, 0x1, PT ;  /* 0x000000010400780c */ /* 0x000fe20003f84270 */
[----:B------:R-:W-:Y:S01]  /*4c10*/  ULDC.64 UR4, c[0x0][0x5c0] ;  /* 0x0001700000047ab9 */ /* 0x000fe20000000a00 */
[-C--:B------:R-:W-:Y:S01]  /*4c20*/  FMUL R5, R24, R19.reuse ;  /* 0x0000001318057220 */ /* 0x080fe20000400000 */
[----:B------:R-:W-:Y:S01]  /*4c30*/  LEA R6, P3, R102, UR4, 0x2 ;  /* 0x0000000466067c11 */ /* 0x000fe2000f8610ff */
[-C--:B------:R-:W-:Y:S01]  /*4c40*/  FMUL R25, R25, R19.reuse ;  /* 0x0000001319197220 */ /* 0x080fe20000400000 */
[----:B------:R-:W-:Y:S01]  /*4c50*/  ISETP.GT.AND P1, PT, R3, RZ, P4 ;  /* 0x000000ff0300720c */ /* 0x000fe20002724270 */
[-C--:B------:R-:W-:Y:S01]  /*4c60*/  FMUL R11, R26, R19.reuse ;  /* 0x000000131a0b7220 */ /* 0x080fe20000400000 */
[----:B------:R-:W-:Y:S01]  /*4c70*/  LEA.HI.X R7, R102, UR5, R113, 0x2, P3 ;  /* 0x0000000566077c11 */ /* 0x000fe200098f1471 */
[----:B------:R-:W-:Y:S01]  /*4c80*/  FMUL R27, R27, R19 ;  /* 0x000000131b1b7220 */ /* 0x000fe20000400000 */
[----:B------:R-:W-:Y:S01]  /*4c90*/  F2FP.TF32.F32.PACK_B R5, R5 ;  /* 0x00000005ff05723e */ /* 0x000fe200024050ff */
[----:B------:R-:W-:Y:S01]  /*4ca0*/  FMUL R29, R29, R19 ;  /* 0x000000131d1d7220 */ /* 0x000fe20000400000 */
[----:B------:R-:W-:Y:S01]  /*4cb0*/  F2FP.TF32.F32.PACK_B R25, R25 ;  /* 0x00000019ff19723e */ /* 0x000fe200024050ff */
[-C--:B------:R-:W-:Y:S01]  /*4cc0*/  FMUL R31, R31, R19.reuse ;  /* 0x000000131f1f7220 */ /* 0x080fe20000400000 */
[C---:B------:R-:W-:Y:S01]  /*4cd0*/  SHF.L.U64.HI R9, R92.reuse, 0x2, R91 ;  /* 0x000000025c097819 */ /* 0x040fe2000001025b */
[----:B------:R0:W-:Y:S01]  /*4ce0*/  @P2 STG.E desc[UR38][R6.64], R5 ;  /* 0x0000000506002986 */ /* 0x0001e2000c101926 */
[----:B------:R-:W-:Y:S01]  /*4cf0*/  LEA R8, P3, R92, R6, 0x2 ;  /* 0x000000065c087211 */ /* 0x000fe200078610ff */
[-C--:B------:R-:W-:Y:S01]  /*4d00*/  FMUL R13, R32, R19.reuse ;  /* 0x00000013200d7220 */ /* 0x080fe20000400000 */
[C---:B------:R-:W-:Y:S01]  /*4d10*/  ISETP.GT.AND P2, PT, R4.reuse, 0x8, PT ;  /* 0x000000080400780c */ /* 0x040fe20003f44270 */
[----:B------:R-:W-:Y:S01]  /*4d20*/  @P1 STG.E desc[UR38][R6.64+0x4], R25 ;  /* 0x0000041906001986 */ /* 0x000fe2000c101926 */
[----:B------:R-:W-:Y:S01]  /*4d30*/  ISETP.GT.AND P1, PT, R4, 0x9, PT ;  /* 0x000000090400780c */ /* 0x000fe20003f24270 */
[----:B------:R-:W-:Y:S01]  /*4d40*/  IMAD.X R9, R9, 0x1, R7, P3 ;  /* 0x0000000109097824 */ /* 0x000fe200018e0607 */
[----:B------:R-:W-:Y:S01]  /*4d50*/  ISETP.GT.AND P0, PT, R3, 0x8, P0 ;  /* 0x000000080300780c */ /* 0x000fe20000704270 */
[-C--:B------:R-:W-:Y:S01]  /*4d60*/  FMUL R33, R33, R19.reuse ;  /* 0x0000001321217220 */ /* 0x080fe20000400000 */
[----:B------:R-:W-:Y:S01]  /*4d70*/  ISETP.GT.AND P4, PT, R3, 0x8, P4 ;  /* 0x000000080300780c */ /* 0x000fe20002784270 */
[-C--:B------:R-:W-:Y:S01]  /*4d80*/  FMUL R35, R35, R19.reuse ;  /* 0x0000001323237220 */ /* 0x080fe20000400000 */
[C---:B------:R-:W-:Y:S01]  /*4d90*/  ISETP.GT.AND P5, PT, R3.reuse, RZ, P2 ;  /* 0x000000ff0300720c */ /* 0x040fe200017a4270 */
[-C--:B0-----:R-:W-:Y:S01]  /*4da0*/  FMUL R5, R28, R19.reuse ;  /* 0x000000131c057220 */ /* 0x081fe20000400000 */
[----:B------:R-:W-:Y:S01]  /*4db0*/  ISETP.GT.AND P3, PT, R3, RZ, P1 ;  /* 0x000000ff0300720c */ /* 0x000fe20000f64270 */
[----:B------:R-:W-:Y:S01]  /*4dc0*/  FMUL R37, R37, R19 ;  /* 0x0000001325257220 */ /* 0x000fe20000400000 */
[----:B------:R-:W-:Y:S01]  /*4dd0*/  F2FP.TF32.F32.PACK_B R11, R11 ;  /* 0x0000000bff0b723e */ /* 0x000fe200024050ff */
[----:B------:R-:W-:Y:S01]  /*4de0*/  FMUL R39, R39, R19 ;  /* 0x0000001327277220 */ /* 0x000fe20000400000 */
[----:B------:R-:W-:Y:S01]  /*4df0*/  F2FP.TF32.F32.PACK_B R27, R27 ;  /* 0x0000001bff1b723e */ /* 0x000fe200024050ff */
[----:B------:R-:W-:Y:S01]  /*4e00*/  FMUL R41, R41, R19 ;  /* 0x0000001329297220 */ /* 0x000fe20000400000 */
[----:B------:R-:W-:Y:S01]  /*4e10*/  F2FP.TF32.F32.PACK_B R5, R5 ;  /* 0x00000005ff05723e */ /* 0x000fe200024050ff */
[----:B------:R0:W-:Y:S01]  /*4e20*/  @P0 STG.E desc[UR38][R8.64], R11 ;  /* 0x0000000b08000986 */ /* 0x0001e2000c101926 */
[----:B------:R-:W-:Y:S01]  /*4e30*/  F2FP.TF32.F32.PACK_B R29, R29 ;  /* 0x0000001dff1d723e */ /* 0x000fe200024050ff */
[-C--:B------:R-:W-:Y:S01]  /*4e40*/  FMUL R43, R43, R19.reuse ;  /* 0x000000132b2b7220 */ /* 0x080fe20000400000 */
[C---:B------:R-:W-:Y:S01]  /*4e50*/  ISETP.GT.AND P0, PT, R4.reuse, 0x10, PT ;  /* 0x000000100400780c */ /* 0x040fe20003f04270 */
[----:B------:R-:W-:Y:S01]  /*4e60*/  @P4 STG.E desc[UR38][R8.64+0x4], R27 ;  /* 0x0000041b08004986 */ /* 0x000fe2000c101926 */
[----:B------:R-:W-:Y:S01]  /*4e70*/  ISETP.GT.AND P2, PT, R3, 0x8, P2 ;  /* 0x000000080300780c */ /* 0x000fe20001744270 */
[-C--:B------:R-:W-:Y:S01]  /*4e80*/  FMUL R45, R45, R19.reuse ;  /* 0x000000132d2d7220 */ /* 0x080fe20000400000 */
[C---:B------:R-:W-:Y:S01]  /*4e90*/  ISETP.GT.AND P1, PT, R3.reuse, 0x8, P1 ;  /* 0x000000080300780c */ /* 0x040fe20000f24270 */
[----:B------:R1:W-:Y:S01]  /*4ea0*/  @P5 STG.E desc[UR38][R6.64+0x20], R5 ;  /* 0x0000200506005986 */ /* 0x0003e2000c101926 */
[----:B------:R-:W-:Y:S01]  /*4eb0*/  ISETP.GT.AND P5, PT, R3, RZ, P0 ;  /* 0x000000ff0300720c */ /* 0x000fe200007a4270 */
[----:B------:R-:W-:Y:S01]  /*4ec0*/  FMUL R47, R47, R19 ;  /* 0x000000132f2f7220 */ /* 0x000fe20000400000 */
[----:B------:R-:W-:Y:S01]  /*4ed0*/  F2FP.TF32.F32.PACK_B R31, R31 ;  /* 0x0000001fff1f723e */ /* 0x000fe200024050ff */
[----:B------:R-:W-:Y:S01]  /*4ee0*/  @P3 STG.E desc[UR38][R6.64+0x24], R29 ;  /* 0x0000241d06003986 */ /* 0x000fe2000c101926 */
[----:B------:R-:W-:Y:S01]  /*4ef0*/  ISETP.GT.AND P3, PT, R4, 0x11, PT ;  /* 0x000000110400780c */ /* 0x000fe20003f64270 */
[----:B0-----:R-:W-:Y:S01]  /*4f00*/  FMUL R11, R30, R19 ;  /* 0x000000131e0b7220 */ /* 0x001fe20000400000 */
[----:B------:R-:W-:Y:S01]  /*4f10*/  F2FP.TF32.F32.PACK_B R13, R13 ;  /* 0x0000000dff0d723e */ /* 0x000fe200024050ff */
[-C--:B------:R-:W-:Y:S01]  /*4f20*/  FMUL R49, R49, R19.reuse ;  /* 0x0000001331317220 */ /* 0x080fe20000400000 */
[----:B------:R-:W-:Y:S01]  /*4f30*/  ISETP.GT.AND P4, PT, R3, RZ, P3 ;  /* 0x000000ff0300720c */ /* 0x000fe20001f84270 */
[----:B------:R-:W-:Y:S01]  /*4f40*/  FMUL R51, R51, R19 ;  /* 0x0000001333337220 */ /* 0x000fe20000400000 */
[----:B------:R-:W-:Y:S01]  /*4f50*/  F2FP.TF32.F32.PACK_B R11, R11 ;  /* 0x0000000bff0b723e */ /* 0x000fe200024050ff */
[----:B-1----:R-:W-:Y:S01]  /*4f60*/  FMUL R5, R34, R19 ;  /* 0x0000001322057220 */ /* 0x002fe20000400000 */
[----:B------:R-:W-:Y:S01]  /*4f70*/  F2FP.TF32.F32.PACK_B R33, R33 ;  /* 0x00000021ff21723e */ /* 0x000fe200024050ff */
[-C--:B------:R-:W-:Y:S01]  /*4f80*/  FMUL R53, R53, R19.reuse ;  /* 0x0000001335357220 */ /* 0x080fe20000400000 */
[----:B------:R-:W-:Y:S01]  /*4f90*/  ISETP.GT.AND P0, PT, R3, 0x8, P0 ;  /* 0x000000080300780c */ /* 0x000fe20000704270 */
[----:B------:R0:W-:Y:S01]  /*4fa0*/  @P2 STG.E desc[UR38][R8.64+0x20], R11 ;  /* 0x0000200b08002986 */ /* 0x0001e2000c101926 */
[C---:B------:R-:W-:Y:S01]  /*4fb0*/  ISETP.GT.AND P2, PT, R4.reuse, 0x19, PT ;  /* 0x000000190400780c */ /* 0x040fe20003f44270 */
[----:B------:R-:W-:Y:S01]  /*4fc0*/  FMUL R55, R55, R19 ;  /* 0x0000001337377220 */ /* 0x000fe20000400000 */
[----:B------:R-:W-:Y:S01]  /*4fd0*/  F2FP.TF32.F32.PACK_B R5, R5 ;  /* 0x00000005ff05723e */ /* 0x000fe200024050ff */
[----:B------:R-:W-:Y:S01]  /*4fe0*/  @P1 STG.E desc[UR38][R8.64+0x24], R31 ;  /* 0x0000241f08001986 */ /* 0x000fe2000c101926 */
[----:B------:R-:W-:Y:S01]  /*4ff0*/  ISETP.GT.AND P1, PT, R4, 0x18, PT ;  /* 0x000000180400780c */ /* 0x000fe20003f24270 */
[----:B------:R-:W-:Y:S01]  /*5000*/  FMUL R57, R57, R19 ;  /* 0x0000001339397220 */ /* 0x000fe20000400000 */
[----:B------:R-:W-:Y:S01]  /*5010*/  F2FP.TF32.F32.PACK_B R35, R35 ;  /* 0x00000023ff23723e */ /* 0x000fe200024050ff */
[----:B------:R1:W-:Y:S01]  /*5020*/  @P5 STG.E desc[UR38][R6.64+0x40], R13 ;  /* 0x0000400d06005986 */ /* 0x0003e2000c101926 */
[----:B------:R-:W-:Y:S01]  /*5030*/  ISETP.GT.AND P5, PT, R3, RZ, P1 ;  /* 0x000000ff0300720c */ /* 0x000fe20000fa4270 */
[----:B------:R-:W-:Y:S01]  /*5040*/  FMUL R59, R59, R19 ;  /* 0x000000133b3b7220 */ /* 0x000fe20000400000 */
[----:B------:R-:W-:Y:S01]  /*5050*/  F2FP.TF32.F32.PACK_B R37, R37 ;  /* 0x00000025ff25723e */ /* 0x000fe200024050ff */
[----:B------:R-:W-:Y:S01]  /*5060*/  @P4 STG.E desc[UR38][R6.64+0x44], R33 ;  /* 0x0000442106004986 */ /* 0x000fe2000c101926 */
[C---:B------:R-:W-:Y:S01]  /*5070*/  ISETP.GT.AND P4, PT, R3.reuse, 0x8, P3 ;  /* 0x000000080300780c */ /* 0x040fe20001f84270 */
[-C--:B0-----:R-:W-:Y:S01]  /*5080*/  FMUL R11, R36, R19.reuse ;  /* 0x00000013240b7220 */ /* 0x081fe20000400000 */
[----:B------:R-:W-:Y:S01]  /*5090*/  ISETP.GT.AND P3, PT, R3, RZ, P2 ;  /* 0x000000ff0300720c */ /* 0x000fe20001764270 */
[----:B------:R0:W-:Y:S01]  /*50a0*/  @P0 STG.E desc[UR38][R8.64+0x40], R5 ;  /* 0x0000400508000986 */ /* 0x0001e2000c101926 */
[----:B------:R-:W-:Y:S01]  /*50b0*/  ISETP.GT.AND P0, PT, R4, 0x20, PT ;  /* 0x000000200400780c */ /* 0x000fe20003f04270 */
[----:B------:R-:W-:Y:S01]  /*50c0*/  FMUL R61, R61, R19 ;  /* 0x000000133d3d7220 */ /* 0x000fe20000400000 */
[----:B------:R-:W-:Y:S01]  /*50d0*/  F2FP.TF32.F32.PACK_B R11, R11 ;  /* 0x0000000bff0b723e */ /* 0x000fe200024050ff */
[-C--:B-1----:R-:W-:Y:S01]  /*50e0*/  FMUL R13, R40, R19.reuse ;  /* 0x00000013280d7220 */ /* 0x082fe20000400000 */
[----:B------:R-:W-:Y:S01]  /*50f0*/  ISETP.GT.AND P1, PT, R3, 0x8, P1 ;  /* 0x000000080300780c */ /* 0x000fe20000f24270 */
[----:B------:R-:W-:Y:S01]  /*5100*/  FMUL R63, R63, R19 ;  /* 0x000000133f3f7220 */ /* 0x000fe20000400000 */
[----:B------:R-:W-:Y:S01]  /*5110*/  F2FP.TF32.F32.PACK_B R39, R39 ;  /* 0x00000027ff27723e */ /* 0x000fe200024050ff */
[----:B------:R-:W-:Y:S01]  /*5120*/  FMUL R65, R65, R19 ;  /* 0x0000001341417220 */ /* 0x000fe20000400000 */
[----:B------:R-:W-:Y:S01]  /*5130*/  F2FP.TF32.F32.PACK_B R13, R13 ;  /* 0x0000000dff0d723e */ /* 0x000fe200024050ff */
[----:B------:R-:W-:Y:S01]  /*5140*/  @P4 STG.E desc[UR38][R8.64+0x44], R35 ;  /* 0x0000442308004986 */ /* 0x000fe2000c101926 */
[C---:B------:R-:W-:Y:S01]  /*5150*/  ISETP.GT.AND P4, PT, R3.reuse, 0x8, P2 ;  /* 0x000000080300780c */ /* 0x040fe20001784270 */
[-C--:B0-----:R-:W-:Y:S01]  /*5160*/  FMUL R5, R38, R19.reuse ;  /* 0x0000001326057220 */ /* 0x081fe20000400000 */
[C---:B------:R-:W-:Y:S01]  /*5170*/  ISETP.GT.AND P2, PT, R4.reuse, 0x21, PT ;  /* 0x000000210400780c */ /* 0x040fe20003f44270 */
[----:B------:R0:W-:Y:S01]  /*5180*/  @P5 STG.E desc[UR38][R6.64+0x60], R11 ;  /* 0x0000600b06005986 */ /* 0x0001e2000c101926 */
[----:B------:R-:W-:Y:S01]  /*5190*/  ISETP.GT.AND P5, PT, R3, RZ, P0 ;  /* 0x000000ff0300720c */ /* 0x000fe200007a4270 */
[----:B------:R-:W-:Y:S01]  /*51a0*/  FMUL R67, R67, R19 ;  /* 0x0000001343437220 */ /* 0x000fe20000400000 */
[----:B------:R-:W-:Y:S01]  /*51b0*/  F2FP.TF32.F32.PACK_B R5, R5 ;  /* 0x00000005ff05723e */ /* 0x000fe200024050ff */
[----:B------:R-:W-:Y:S01]  /*51c0*/  @P3 STG.E desc[UR38][R6.64+0x64], R37 ;  /* 0x0000642506003986 */ /* 0x000fe2000c101926 */
[----:B------:R-:W-:Y:S01]  /*51d0*/  ISETP.GT.AND P3, PT, R3, RZ, P2 ;  /* 0x000000ff0300720c */ /* 0x000fe20001764270 */
[----:B------:R-:W-:Y:S01]  /*51e0*/  FMUL R69, R69, R19 ;  /* 0x0000001345457220 */ /* 0x000fe20000400000 */
[----:B------:R-:W-:Y:S01]  /*51f0*/  F2FP.TF32.F32.PACK_B R41, R41 ;  /* 0x00000029ff29723e */ /* 0x000fe200024050ff */
[----:B------:R1:W-:Y:S01]  /*5200*/  @P1 STG.E desc[UR38][R8.64+0x60], R5 ;  /* 0x0000600508001986 */ /* 0x0003e2000c101926 */
[----:B------:R-:W-:Y:S01]  /*5210*/  ISETP.GT.AND P1, PT, R4, 0x28, PT ;  /* 0x000000280400780c */ /* 0x000fe20003f24270 */
[-C--:B------:R-:W-:Y:S01]  /*5220*/  FMUL R71, R71, R19.reuse ;  /* 0x0000001347477220 */ /* 0x080fe20000400000 */
[C---:B------:R-:W-:Y:S01]  /*5230*/  ISETP.GT.AND P0, PT, R3.reuse, 0x8, P0 ;  /* 0x000000080300780c */ /* 0x040fe20000704270 */
[----:B------:R-:W-:Y:S01]  /*5240*/  @P4 STG.E desc[UR38][R8.64+0x64], R39 ;  /* 0x0000642708004986 */ /* 0x000fe2000c101926 */
[C---:B------:R-:W-:Y:S01]  /*5250*/  ISETP.GT.AND P4, PT, R3.reuse, 0x8, P2 ;  /* 0x000000080300780c */ /* 0x040fe20001784270 */
[-C--:B0-----:R-:W-:Y:S01]  /*5260*/  FMUL R11, R44, R19.reuse ;  /* 0x000000132c0b7220 */ /* 0x081fe20000400000 */
[----:B------:R-:W-:Y:S01]  /*5270*/  ISETP.GT.AND P2, PT, R4, 0x29, PT ;  /* 0x000000290400780c */ /* 0x000fe20003f44270 */
[----:B------:R0:W-:Y:S01]  /*5280*/  @P5 STG.E desc[UR38][R6.64+0x80], R13 ;  /* 0x0000800d06005986 */ /* 0x0001e2000c101926 */
[----:B------:R-:W-:Y:S01]  /*5290*/  ISETP.GT.AND P5, PT, R3, RZ, P1 ;  /* 0x000000ff0300720c */ /* 0x000fe20000fa4270 */
[----:B------:R-:W-:Y:S01]  /*52a0*/  FMUL R73, R73, R19 ;  /* 0x0000001349497220 */ /* 0x000fe20000400000 */
[----:B------:R-:W-:Y:S01]  /*52b0*/  F2FP.TF32.F32.PACK_B R43, R43 ;  /* 0x0000002bff2b723e */ /* 0x000fe200024050ff */
[-C--:B-1----:R-:W-:Y:S01]  /*52c0*/  FMUL R5, R42, R19.reuse ;  /* 0x000000132a057220 */ /* 0x082fe20000400000 */
[----:B------:R-:W-:Y:S01]  /*52d0*/  @P3 STG.E desc[UR38][R6.64+0x84], R41 ;  /* 0x0000842906003986 */ /* 0x000fe2000c101926 */
[----:B------:R-:W-:Y:S01]  /*52e0*/  ISETP.GT.AND P3, PT, R3, RZ, P2 ;  /* 0x000000ff0300720c */ /* 0x000fe20001764270 */
[----:B------:R-:W-:Y:S01]  /*52f0*/  FMUL R75, R75, R19 ;  /* 0x000000134b4b7220 */ /* 0x000fe20000400000 */
[----:B------:R-:W-:Y:S01]  /*5300*/  F2FP.TF32.F32.PACK_B R11, R11 ;  /* 0x0000000bff0b723e */ /* 0x000fe200024050ff */
[----:B------:R-:W-:Y:S01]  /*5310*/  FMUL R77, R77, R19 ;  /* 0x000000134d4d7220 */ /* 0x000fe20000400000 */
[----:B------:R-:W-:Y:S01]  /*5320*/  F2FP.TF32.F32.PACK_B R5, R5 ;  /* 0x00000005ff05723e */ /* 0x000fe200024050ff */
[----:B------:R-:W-:Y:S01]  /*5330*/  FMUL R79, R79, R19 ;  /* 0x000000134f4f7220 */ /* 0x000fe20000400000 */
[----:B------:R-:W-:Y:S01]  /*5340*/  F2FP.TF32.F32.PACK_B R45, R45 ;  /* 0x0000002dff2d723e */ /* 0x000fe200024050ff */
[-C--:B0-----:R-:W-:Y:S01]  /*5350*/  FMUL R13, R48, R19.reuse ;  /* 0x00000013300d7220 */ /* 0x081fe20000400000 */
[----:B------:R-:W-:Y:S01]  /*5360*/  ISETP.GT.AND P1, PT, R3, 0x8, P1 ;  /* 0x000000080300780c */ /* 0x000fe20000f24270 */
[----:B------:R0:W-:Y:S01]  /*5370*/  @P0 STG.E desc[UR38][R8.64+0x80], R5 ;  /* 0x0000800508000986 */ /* 0x0001e2000c101926 */
[----:B------:R-:W-:Y:S01]  /*5380*/  ISETP.GT.AND P0, PT, R4, 0x30, PT ;  /* 0x000000300400780c */ /* 0x000fe20003f04270 */
[----:B------:R-:W-:Y:S01]  /*5390*/  FMUL R81, R81, R19 ;  /* 0x0000001351517220 */ /* 0x000fe20000400000 */
[----:B------:R-:W-:Y:S01]  /*53a0*/  F2FP.TF32.F32.PACK_B R47, R47 ;  /* 0x0000002fff2f723e */ /* 0x000fe200024050ff */
[----:B------:R-:W-:Y:S01]  /*53b0*/  @P4 STG.E desc[UR38][R8.64+0x84], R43 ;  /* 0x0000842b08004986 */ /* 0x000fe2000c101926 */
[C---:B------:R-:W-:Y:S01]  /*53c0*/  ISETP.GT.AND P4, PT, R3.reuse, 0x8, P2 ;  /* 0x000000080300780c */ /* 0x040fe20001784270 */
[-C--:B------:R-:W-:Y:S01]  /*53d0*/  FMUL R15, R82, R19.reuse ;  /* 0x00000013520f7220 */ /* 0x080fe20000400000 */
[----:B------:R-:W-:Y:S01]  /*53e0*/  ISETP.GT.AND P2, PT, R4, 0x31, PT ;  /* 0x000000310400780c */ /* 0x000fe20003f44270 */
[----:B------:R1:W-:Y:S01]  /*53f0*/  @P5 STG.E desc[UR38][R6.64+0xa0], R11 ;  /* 0x0000a00b06005986 */ /* 0x0003e2000c101926 */
[----:B------:R-:W-:Y:S01]  /*5400*/  ISETP.GT.AND P5, PT, R3, RZ, P0 ;  /* 0x000000ff0300720c */ /* 0x000fe200007a4270 */
[----:B------:R-:W-:Y:S01]  /*5410*/  FMUL R83, R83, R19 ;  /* 0x0000001353537220 */ /* 0x000fe20000400000 */
[----:B------:R-:W-:Y:S01]  /*5420*/  F2FP.TF32.F32.PACK_B R13, R13 ;  /* 0x0000000dff0d723e */ /* 0x000fe200024050ff */
[-C--:B0-----:R-:W-:Y:S01]  /*5430*/  FMUL R5, R46, R19.reuse ;  /* 0x000000132e057220 */ /* 0x081fe20000400000 */
[----:B------:R-:W-:Y:S01]  /*5440*/  @P3 STG.E desc[UR38][R6.64+0xa4], R45 ;  /* 0x0000a42d06003986 */ /* 0x000fe2000c101926 */
[----:B------:R-:W-:Y:S01]  /*5450*/  ISETP.GT.AND P3, PT, R3, RZ, P2 ;  /* 0x000000ff0300720c */ /* 0x000fe20001764270 */
[----:B------:R-:W-:Y:S01]  /*5460*/  FMUL R21, R84, R19 ;  /* 0x0000001354157220 */ /* 0x000fe20000400000 */
[----:B------:R-:W-:Y:S01]  /*5470*/  F2FP.TF32.F32.PACK_B R49, R49 ;  /* 0x00000031ff31723e */ /* 0x000fe200024050ff */
[----:B------:R-:W-:Y:S01]  /*5480*/  FMUL R85, R85, R19 ;  /* 0x0000001355557220 */ /* 0x000fe20000400000 */
[----:B------:R-:W-:Y:S01]  /*5490*/  F2FP.TF32.F32.PACK_B R5, R5 ;  /* 0x00000005ff05723e */ /* 0x000fe200024050ff */
[-C--:B------:R-:W-:Y:S01]  /*54a0*/  FMUL R87, R87, R19.reuse ;  /* 0x0000001357577220 */ /* 0x080fe20000400000 */
[----:B------:R-:W-:Y:S01]  /*54b0*/  ISETP.GT.AND P0, PT, R3, 0x8, P0 ;  /* 0x000000080300780c */ /* 0x000fe20000704270 */
[----:B-1----:R-:W-:Y:S01]  /*54c0*/  FMUL R11, R52, R19 ;  /* 0x00000013340b7220 */ /* 0x002fe20000400000 */
[----:B------:R-:W-:Y:S01]  /*54d0*/  F2FP.TF32.F32.PACK_B R51, R51 ;  /* 0x00000033ff33723e */ /* 0x000fe200024050ff */
[----:B------:R0:W-:Y:S01]  /*54e0*/  @P1 STG.E desc[UR38][R8.64+0xa0], R5 ;  /* 0x0000a00508001986 */ /* 0x0001e2000c101926 */
[----:B------:R-:W-:-:S02]  /*54f0*/  ISETP.GT.AND P1, PT, R4, 0x38, PT ;  /* 0x000000380400780c */ /* 0x000fc40003f24270 */
[----:B------:R-:W-:Y:S01]  /*5500*/  F2FP.TF32.F32.PACK_B R11, R11 ;  /* 0x0000000bff0b723e */ /* 0x000fe200024050ff */
[----:B------:R-:W-:Y:S01]  /*5510*/  @P4 STG.E desc[UR38][R8.64+0xa4], R47 ;  /* 0x0000a42f08004986 */ /* 0x000fe2000c101926 */
[C---:B------:R-:W-:Y:S02]  /*5520*/  ISETP.GT.AND P4, PT, R3.reuse, 0x8, P2 ;  /* 0x000000080300780c */ /* 0x040fe40001784270 */
[----:B------:R-:W-:Y:S01]  /*5530*/  ISETP.GT.AND P2, PT, R4, 0x39, PT ;  /* 0x000000390400780c */ /* 0x000fe20003f44270 */
[----:B------:R1:W-:Y:S01]  /*5540*/  @P5 STG.E desc[UR38][R6.64+0xc0], R13 ;  /* 0x0000c00d06005986 */ /* 0x0003e2000c101926 */
[C---:B------:R-:W-:Y:S02]  /*5550*/  ISETP.GT.AND P5, PT, R3.reuse, RZ, P1 ;  /* 0x000000ff0300720c */ /* 0x040fe40000fa4270 */
[----:B------:R-:W-:Y:S01]  /*5560*/  F2FP.TF32.F32.PACK_B R53, R53 ;  /* 0x00000035ff35723e */ /* 0x000fe200024050ff */
[----:B0-----:R-:W-:Y:S01]  /*5570*/  FMUL R5, R50, R19 ;  /* 0x0000001332057220 */ /* 0x001fe20000400000 */
[----:B------:R-:W-:Y:S01]  /*5580*/  @P3 STG.E desc[UR38][R6.64+0xc4], R49 ;  /* 0x0000c43106003986 */ /* 0x000fe2000c101926 */
[----:B------:R-:W-:-:S02]  /*5590*/  ISETP.GT.AND P3, PT, R3, RZ, P2 ;  /* 0x000000ff0300720c */ /* 0x000fc40001764270 */
[----:B------:R-:W-:Y:S02]  /*55a0*/  ISETP.GT.AND P1, PT, R3, 0x8, P1 ;  /* 0x000000080300780c */ /* 0x000fe40000f24270 */
[----:B------:R-:W-:Y:S01]  /*55b0*/  F2FP.TF32.F32.PACK_B R5, R5 ;  /* 0x00000005ff05723e */ /* 0x000fe200024050ff */
[----:B-1----:R-:W-:Y:S01]  /*55c0*/  FMUL R13, R56, R19 ;  /* 0x00000013380d7220 */ /* 0x002fe20000400000 */
[----:B------:R-:W-:-:S03]  /*55d0*/  F2FP.TF32.F32.PACK_B R55, R55 ;  /* 0x00000037ff37723e */ /* 0x000fc600024050ff */
[----:B------:R0:W-:Y:S01]  /*55e0*/  @P0 STG.E desc[UR38][R8.64+0xc0], R5 ;  /* 0x0000c00508000986 */ /* 0x0001e2000c101926 */
[C---:B------:R-:W-:Y:S02]  /*55f0*/  ISETP.GT.AND P0, PT, R4.reuse, 0x40, PT ;  /* 0x000000400400780c */ /* 0x040fe40003f04270 */
        /* <DEDUP_REMOVED lines=71> */
[----:B------:R-:W-:Y:S01]  /*5a70*/  @P3 STG.E desc[UR38][R6.64+0x164], R69 ;  /* 0x0001644506003986 */ /* 0x000fe2000c101926 */
[----:B0-----:R-:W-:Y:S01]  /*5a80*/  FMUL R5, R70, R19 ;  /* 0x0000001346057220 */ /* 0x001fe20000400000 */
[----:B------:R-:W-:-:S02]  /*5a90*/  ISETP.GT.AND P3, PT, R3, RZ, P2 ;  /* 0x000000ff0300720c */ /* 0x000fc40001764270 */
[----:B------:R-:W-:Y:S02]  /*5aa0*/  ISETP.GT.AND P0, PT, R3, 0x8, P0 ;  /* 0x000000080300780c */ /* 0x000fe40000704270 */
[----:B------:R-:W-:Y:S01]  /*5ab0*/  F2FP.TF32.F32.PACK_B R5, R5 ;  /* 0x00000005ff05723e */ /* 0x000fe200024050ff */
[----:B-1----:R-:W-:Y:S01]  /*5ac0*/  FMUL R11, R76, R19 ;  /* 0x000000134c0b7220 */ /* 0x002fe20000400000 */
[----:B------:R-:W-:-:S03]  /*5ad0*/  F2FP.TF32.F32.PACK_B R75, R75 ;  /* 0x0000004bff4b723e */ /* 0x000fc600024050ff */
[----:B------:R0:W-:Y:S01]  /*5ae0*/  @P1 STG.E desc[UR38][R8.64+0x160], R5 ;  /* 0x0001600508001986 */ /* 0x0001e2000c101926 */
[----:B------:R-:W-:Y:S02]  /*5af0*/  F2FP.TF32.F32.PACK_B R77, R77 ;  /* 0x0000004dff4d723e */ /* 0x000fe400024050ff */
[----:B------:R-:W-:Y:S01]  /*5b00*/  F2FP.TF32.F32.PACK_B R11, R11 ;  /* 0x0000000bff0b723e */ /* 0x000fe200024050ff */
[----:B------:R-:W-:Y:S01]  /*5b10*/  @P4 STG.E desc[UR38][R8.64+0x164], R71 ;  /* 0x0001644708004986 */ /* 0x000fe2000c101926 */
[C---:B------:R-:W-:Y:S02]  /*5b20*/  ISETP.GT.AND P4, PT, R4.reuse, 0x68, PT ;  /* 0x000000680400780c */ /* 0x040fe40003f84270 */
[----:B------:R-:W-:Y:S01]  /*5b30*/  F2FP.TF32.F32.PACK_B R79, R79 ;  /* 0x0000004fff4f723e */ /* 0x000fe200024050ff */
[----:B------:R1:W-:Y:S01]  /*5b40*/  @P5 STG.E desc[UR38][R6.64+0x180], R13 ;  /* 0x0001800d06005986 */ /* 0x0003e2000c101926 */
[----:B------:R-:W-:Y:S02]  /*5b50*/  ISETP.GT.AND P5, PT, R4, 0x69, PT ;  /* 0x000000690400780c */ /* 0x000fe40003fa4270 */
[----:B------:R-:W-:Y:S01]  /*5b60*/  F2FP.TF32.F32.PACK_B R81, R81 ;  /* 0x00000051ff51723e */ /* 0x000fe200024050ff */
[----:B------:R-:W-:Y:S01]  /*5b70*/  @P3 STG.E desc[UR38][R6.64+0x184], R73 ;  /* 0x0001844906003986 */ /* 0x000fe2000c101926 */
[C---:B------:R-:W-:Y:S01]  /*5b80*/  ISETP.GT.AND P3, PT, R3.reuse, 0x8, P2 ;  /* 0x000000080300780c */ /* 0x040fe20001764270 */
[----:B0-----:R-:W-:Y:S01]  /*5b90*/  FMUL R5, R74, R19 ;  /* 0x000000134a057220 */ /* 0x001fe20000400000 */
[----:B------:R-:W-:-:S02]  /*5ba0*/  ISETP.GT.AND P2, PT, R3, RZ, P4 ;  /* 0x000000ff0300720c */ /* 0x000fc40002744270 */
[C---:B------:R-:W-:Y:S02]  /*5bb0*/  ISETP.GT.AND P1, PT, R3.reuse, RZ, P5 ;  /* 0x000000ff0300720c */ /* 0x040fe40002f24270 */
[C---:B------:R-:W-:Y:S01]  /*5bc0*/  ISETP.GT.AND P4, PT, R3.reuse, 0x8, P4 ;  /* 0x000000080300780c */ /* 0x040fe20002784270 */
[----:B-1----:R-:W-:Y:S01]  /*5bd0*/  FMUL R13, R78, R19 ;  /* 0x000000134e0d7220 */ /* 0x002fe20000400000 */
[----:B------:R-:W-:Y:S02]  /*5be0*/  F2FP.TF32.F32.PACK_B R5, R5 ;  /* 0x00000005ff05723e */ /* 0x000fe400024050ff */
[----:B------:R-:W-:Y:S02]  /*5bf0*/  ISETP.GT.AND P5, PT, R3, 0x8, P5 ;  /* 0x000000080300780c */ /* 0x000fe40002fa4270 */
[----:B------:R-:W-:Y:S01]  /*5c00*/  F2FP.TF32.F32.PACK_B R13, R13 ;  /* 0x0000000dff0d723e */ /* 0x000fe200024050ff */
[----:B------:R0:W-:Y:S01]  /*5c10*/  @P0 STG.E desc[UR38][R8.64+0x180], R5 ;  /* 0x0001800508000986 */ /* 0x0001e2000c101926 */
[----:B------:R-:W-:-:S02]  /*5c20*/  ISETP.GT.AND P0, PT, R4, 0x79, PT ;  /* 0x000000790400780c */ /* 0x000fc40003f04270 */
[----:B------:R-:W-:Y:S01]  /*5c30*/  F2FP.TF32.F32.PACK_B R15, R15 ;  /* 0x0000000fff0f723e */ /* 0x000fe200024050ff */
[----:B------:R-:W-:Y:S01]  /*5c40*/  @P3 STG.E desc[UR38][R8.64+0x184], R75 ;  /* 0x0001844b08003986 */ /* 0x000fe2000c101926 */
[C---:B------:R-:W-:Y:S02]  /*5c50*/  ISETP.GT.AND P3, PT, R4.reuse, 0x70, PT ;  /* 0x000000700400780c */ /* 0x040fe40003f64270 */
[----:B------:R-:W-:Y:S01]  /*5c60*/  F2FP.TF32.F32.PACK_B R83, R83 ;  /* 0x00000053ff53723e */ /* 0x000fe200024050ff */
[----:B------:R1:W-:Y:S01]  /*5c70*/  @P2 STG.E desc[UR38][R6.64+0x1a0], R11 ;  /* 0x0001a00b06002986 */ /* 0x0003e2000c101926 */
[C---:B------:R-:W-:Y:S02]  /*5c80*/  ISETP.GT.AND P2, PT, R4.reuse, 0x71, PT ;  /* 0x000000710400780c */ /* 0x040fe40003f44270 */
[----:B------:R-:W-:Y:S01]  /*5c90*/  F2FP.TF32.F32.PACK_B R21, R21 ;  /* 0x00000015ff15723e */ /* 0x000fe200024050ff */
[----:B------:R-:W-:Y:S01]  /*5ca0*/  @P1 STG.E desc[UR38][R6.64+0x1a4], R77 ;  /* 0x0001a44d06001986 */ /* 0x000fe2000c101926 */
[----:B------:R-:W-:Y:S01]  /*5cb0*/  ISETP.GT.AND P1, PT, R4, 0x78, PT ;  /* 0x000000780400780c */ /* 0x000fe20003f24270 */
[----:B------:R-:W-:Y:S01]  /*5cc0*/  @P4 IMAD.MOV.U32 R4, RZ, RZ, R8 ;  /* 0x000000ffff044224 */ /* 0x000fe200078e0008 */
[----:B------:R-:W-:Y:S01]  /*5cd0*/  F2FP.TF32.F32.PACK_B R85, R85 ;  /* 0x00000055ff55723e */ /* 0x000fe200024050ff */
[----:B0-----:R-:W-:Y:S01]  /*5ce0*/  @P4 IMAD.MOV.U32 R5, RZ, RZ, R9 ;  /* 0x000000ffff054224 */ /* 0x001fe200078e0009 */
[----:B------:R-:W-:Y:S01]  /*5cf0*/  F2FP.TF32.F32.PACK_B R87, R87 ;  /* 0x00000057ff57723e */ /* 0x000fe200024050ff */
[----:B-1----:R-:W-:-:S03]  /*5d00*/  FMUL R11, R80, R19 ;  /* 0x00000013500b7220 */ /* 0x002fc60000400000 */
[----:B------:R0:W-:Y:S01]  /*5d10*/  @P4 STG.E desc[UR38][R4.64+0x1a0], R13 ;  /* 0x0001a00d04004986 */ /* 0x0001e2000c101926 */
[C---:B------:R-:W-:Y:S02]  /*5d20*/  ISETP.GT.AND P4, PT, R3.reuse, RZ, P3 ;  /* 0x000000ff0300720c */ /* 0x040fe40001f84270 */
[----:B------:R-:W-:Y:S02]  /*5d30*/  ISETP.GT.AND P3, PT, R3, 0x8, P3 ;  /* 0x000000080300780c */ /* 0x000fe40001f64270 */
[----:B------:R-:W-:Y:S01]  /*5d40*/  F2FP.TF32.F32.PACK_B R11, R11 ;  /* 0x0000000bff0b723e */ /* 0x000fe200024050ff */
[----:B0-----:R-:W-:Y:S02]  /*5d50*/  @P5 IMAD.MOV.U32 R4, RZ, RZ, R8 ;  /* 0x000000ffff045224 */ /* 0x001fe400078e0008 */
[----:B------:R-:W-:Y:S01]  /*5d60*/  FMUL R13, R86, R19 ;  /* 0x00000013560d7220 */ /* 0x000fe20000400000 */
[----:B------:R-:W-:-:S04]  /*5d70*/  @P5 IMAD.MOV.U32 R5, RZ, RZ, R9 ;  /* 0x000000ffff055224 */ /* 0x000fc800078e0009 */
[----:B------:R-:W-:Y:S01]  /*5d80*/  F2FP.TF32.F32.PACK_B R13, R13 ;  /* 0x0000000dff0d723e */ /* 0x000fe200024050ff */
[----:B------:R0:W-:Y:S01]  /*5d90*/  @P5 STG.E desc[UR38][R4.64+0x1a4], R79 ;  /* 0x0001a44f04005986 */ /* 0x0001e2000c101926 */
[C---:B------:R-:W-:Y:S02]  /*5da0*/  ISETP.GT.AND P5, PT, R3.reuse, RZ, P2 ;  /* 0x000000ff0300720c */ /* 0x040fe400017a4270 */
[----:B------:R-:W-:Y:S01]  /*5db0*/  ISETP.GT.AND P2, PT, R3, 0x8, P2 ;  /* 0x000000080300780c */ /* 0x000fe20001744270 */
[----:B0-----:R-:W-:Y:S02]  /*5dc0*/  @P4 IMAD.MOV.U32 R4, RZ, RZ, R6 ;  /* 0x000000ffff044224 */ /* 0x001fe400078e0006 */
[----:B------:R-:W-:-:S05]  /*5dd0*/  @P4 IMAD.MOV.U32 R5, RZ, RZ, R7 ;  /* 0x000000ffff054224 */ /* 0x000fca00078e0007 */
        /* <DEDUP_REMOVED lines=10> */
[----:B------:R0:W-:Y:S02]  /*5e80*/  @P3 STG.E desc[UR38][R4.64+0x1c0], R15 ;  /* 0x0001c00f04003986 */ /* 0x0001e4000c101926 */
[----:B0-----:R-:W-:Y:S02]  /*5e90*/  @P2 IMAD.MOV.U32 R4, RZ, RZ, R8 ;  /* 0x000000ffff042224 */ /* 0x001fe400078e0008 */
[----:B------:R-:W-:-:S05]  /*5ea0*/  @P2 IMAD.MOV.U32 R5, RZ, RZ, R9 ;  /* 0x000000ffff052224 */ /* 0x000fca00078e0009 */
[----:B------:R0:W-:Y:S02]  /*5eb0*/  @P2 STG.E desc[UR38][R4.64+0x1c4], R83 ;  /* 0x0001c45304002986 */ /* 0x0001e4000c101926 */
[----:B0-----:R-:W-:Y:S02]  /*5ec0*/  @P4 IMAD.MOV.U32 R4, RZ, RZ, R6 ;  /* 0x000000ffff044224 */ /* 0x001fe400078e0006 */
[----:B------:R-:W-:-:S05]  /*5ed0*/  @P4 IMAD.MOV.U32 R5, RZ, RZ, R7 ;  /* 0x000000ffff054224 */ /* 0x000fca00078e0007 */
[----:B------:R0:W-:Y:S04]  /*5ee0*/  @P4 STG.E desc[UR38][R4.64+0x1e0], R21 ;  /* 0x0001e01504004986 */ /* 0x0001e8000c101926 */
[----:B------:R1:W-:Y:S01]  /*5ef0*/  @P5 STG.E desc[UR38][R6.64+0x1e4], R85 ;  /* 0x0001e45506005986 */ /* 0x0003e2000c101926 */
[----:B0-----:R-:W-:Y:S02]  /*5f00*/  @P1 IMAD.MOV.U32 R4, RZ, RZ, R8 ;  /* 0x000000ffff041224 */ /* 0x001fe400078e0008 */
[----:B------:R-:W-:-:S05]  /*5f10*/  @P1 IMAD.MOV.U32 R5, RZ, RZ, R9 ;  /* 0x000000ffff051224 */ /* 0x000fca00078e0009 */
[----:B------:R1:W-:Y:S04]  /*5f20*/  @P1 STG.E desc[UR38][R4.64+0x1e0], R13 ;  /* 0x0001e00d04001986 */ /* 0x0003e8000c101926 */
[----:B------:R1:W-:Y:S02]  /*5f30*/  @P0 STG.E desc[UR38][R8.64+0x1e4], R87 ;  /* 0x0001e45708000986 */ /* 0x0003e4000c101926 */
.L_x_154:
[----:B------:R-:W-:Y:S05]  /*5f40*/  BSYNC B0 ;  /* 0x0000000000007941 */ /* 0x000fea0003800000 */
.L_x_28:
[----:B------:R-:W-:Y:S01]  /*5f50*/  IADD3 R16, P0, R16, UR36, RZ ;  /* 0x0000002410107c10 */ /* 0x000fe2000ff1e0ff */
[----:B------:R-:W-:Y:S01]  /*5f60*/  ULDC.64 UR4, c[0x0][0x650] ;  /* 0x0001940000047ab9 */ /* 0x000fe20000000a00 */
[----:B------:R-:W-:Y:S01]  /*5f70*/  PRMT R3, RZ, 0x7610, R3 ;  /* 0x00007610ff037816 */ /* 0x000fe20000000003 */
[----:B------:R-:W-:Y:S01]  /*5f80*/  IMAD.MOV.U32 R100, RZ, RZ, -0x1 ;  /* 0xffffffffff647424 */ /* 0x000fe200078e00ff */
[----:B------:R-:W-:Y:S01]  /*5f90*/  IADD3.X R17, R17, UR42, RZ, P0, !PT ;  /* 0x0000002a11117c10 */ /* 0x000fe200087fe4ff */
[----:B--2---:R-:W-:Y:S01]  /*5fa0*/  IMAD.MOV.U32 R99, RZ, RZ, -0x1 ;  /* 0xffffffffff637424 */ /* 0x004fe200078e00ff */
[----:B------:R-:W-:-:S04]  /*5fb0*/  ISETP.GE.U32.AND P0, PT, R16, UR4, PT ;  /* 0x0000000410007c0c */ /* 0x000fc8000bf06070 */
[----:B------:R-:W-:-:S13]  /*5fc0*/  ISETP.GE.U32.AND.EX P0, PT, R17, UR5, PT, P0 ;  /* 0x0000000511007c0c */ /* 0x000fda000bf06100 */
[----:B------:R-:W-:Y:S05]  /*5fd0*/  @P0 BRA `(.L_x_155) ;  /* 0x00000004004c0947 */ /* 0x000fea0003800000 */
[----:B0-----:R-:W0:Y:S01]  /*5fe0*/  LDC.64 R10, c[0x0][0x628] ;  /* 0x00018a00ff0a7b82 */ /* 0x001e220000000a00 */
[----:B-1--4-:R-:W1:Y:S01]  /*5ff0*/  S2R R12, SR_CTAID.X ;  /* 0x00000000000c7919 */ /* 0x012e620000002500 */
[----:B---3--:R-:W-:Y:S02]  /*6000*/  IMAD.MOV.U32 R8, RZ, RZ, R16 ;  /* 0x000000ffff087224 */ /* 0x008fe400078e0010 */
[----:B------:R-:W-:Y:S01]  /*6010*/  IMAD.MOV.U32 R9, RZ, RZ, R17 ;  /* 0x000000ffff097224 */ /* 0x000fe200078e0011 */
[----:B------:R-:W2:Y:S03]  /*6020*/  S2R R20, SR_CTAID.Y ;  /* 0x0000000000147919 */ /* 0x000ea60000002600 */
[----:B------:R-:W3:Y:S08]  /*6030*/  LDC R0, c[0x0][0x630] ;  /* 0x00018c00ff007b82 */ /* 0x000ef00000000800 */
[----:B------:R-:W4:Y:S01]  /*6040*/  LDC.64 R14, c[0x0][0x620] ;  /* 0x00018800ff0e7b82 */ /* 0x000f220000000a00 */
[----:B0-----:R-:W-:-:S04]  /*6050*/  ISETP.NE.U32.AND P0, PT, R10, RZ, PT ;  /* 0x000000ff0a00720c */ /* 0x001fc80003f05070 */
[----:B------:R-:W-:-:S13]  /*6060*/  ISETP.NE.AND.EX P0, PT, R11, RZ, PT, P0 ;  /* 0x000000ff0b00720c */ /* 0x000fda0003f05300 */
[----:B-1234-:R-:W-:Y:S05]  /*6070*/  @!P0 BRA `(.L_x_156) ;  /* 0x0000000000288947 */ /* 0x01efea0003800000 */
        /* <DEDUP_REMOVED lines=10> */
.L_x_156:
[-CC-:B------:R-:W-:Y:S01]  /*6120*/  SHF.R.U64 R99, R8, R0.reuse, R9.reuse ;  /* 0x0000000008637219 */ /* 0x180fe20000001209 */
[----:B------:R-:W0:Y:S01]  /*6130*/  LDC.64 R26, c[0x0][0x640] ;  /* 0x00019000ff1a7b82 */ /* 0x000e220000000a00 */
[----:B------:R-:W-:Y:S01]  /*6140*/  SHF.R.U32.HI R0, RZ, R0, R9 ;  /* 0x00000000ff007219 */ /* 0x000fe20000011609 */
[----:B------:R-:W-:Y:S01]  /*6150*/  ULDC UR4, c[0x0][0x150] ;  /* 0x0000540000047ab9 */ /* 0x000fe20000000800 */
[----:B------:R-:W-:Y:S02]  /*6160*/  IADD3 R3, P0, RZ, -R99, RZ ;  /* 0x80000063ff037210 */ /* 0x000fe40007f1e0ff */
[----:B------:R-:W-:-:S03]  /*6170*/  I2FP.F32.U32 R7, R12 ;  /* 0x0000000c00077245 */ /* 0x000fc60000201000 */
[----:B------:R-:W1:Y:S01]  /*6180*/  LDC R6, c[0x0][0x618] ;  /* 0x00018600ff067b82 */ /* 0x000e620000000800 */
[----:B------:R-:W-:Y:S02]  /*6190*/  IMAD.X R5, RZ, RZ, ~R0, P0 ;  /* 0x000000ffff057224 */ /* 0x000fe400000e0e00 */
[----:B------:R-:W-:Y:S01]  /*61a0*/  FMUL R7, R7, UR4 ;  /* 0x0000000407077c20 */ /* 0x000fe20008400000 */
[----:B------:R-:W-:Y:S01]  /*61b0*/  ULDC UR4, c[0x0][0x154] ;  /* 0x0000550000047ab9 */ /* 0x000fe20000000800 */
[-C--:B------:R-:W-:Y:S02]  /*61c0*/  IMAD R0, R5, R14.reuse, RZ ;  /* 0x0000000e05007224 */ /* 0x080fe400078e02ff */
[C---:B------:R-:W-:Y:S01]  /*61d0*/  IMAD.WIDE.U32 R4, R3.reuse, R14, R16 ;  /* 0x0000000e03047225 */ /* 0x040fe200078e0010 */
[----:B------:R-:W2:Y:S01]  /*61e0*/  LDC R8, c[0x0][0x608] ;  /* 0x00018200ff087b82 */ /* 0x000ea20000000800 */
[----:B------:R-:W3:Y:S02]  /*61f0*/  F2I.U32.TRUNC.NTZ R7, R7 ;  /* 0x0000000700077305 */ /* 0x000ee4000020f000 */
[----:B------:R-:W-:Y:S01]  /*6200*/  IMAD R3, R3, R15, R0 ;  /* 0x0000000f03037224 */ /* 0x000fe200078e0200 */
[----:B------:R-:W-:-:S03]  /*6210*/  I2FP.F32.U32 R0, R20 ;  /* 0x0000001400007245 */ /* 0x000fc60000201000 */
[----:B------:R-:W-:Y:S01]  /*6220*/  IMAD.IADD R3, R5, 0x1, R3 ;  /* 0x0000000105037824 */ /* 0x000fe200078e0203 */
[----:B------:R-:W4:Y:S01]  /*6230*/  LDC R11, c[0x0][0x658] ;  /* 0x00019600ff0b7b82 */ /* 0x000f220000000800 */
[----:B0-----:R-:W-:-:S04]  /*6240*/  ISETP.NE.U32.AND P0, PT, R26, RZ, PT ;  /* 0x000000ff1a00720c */ /* 0x001fc80003f05070 */
[----:B------:R-:W-:-:S03]  /*6250*/  ISETP.NE.AND.EX P0, PT, R27, RZ, PT, P0 ;  /* 0x000000ff1b00720c */ /* 0x000fc60003f05300 */
[----:B------:R-:W0:Y:S01]  /*6260*/  LDC R9, c[0x0][0x144] ;  /* 0x00005100ff097b82 */ /* 0x000e220000000800 */
[-C--:B-1----:R-:W-:Y:S01]  /*6270*/  SHF.R.U64 R10, R4, R6.reuse, R3 ;  /* 0x00000006040a7219 */ /* 0x082fe20000001203 */
[----:B---3--:R-:W-:Y:S01]  /*6280*/  IMAD.MOV R7, RZ, RZ, -R7 ;  /* 0x000000ffff077224 */ /* 0x008fe200078e0a07 */
[----:B------:R-:W-:Y:S01]  /*6290*/  SHF.R.U32.HI R3, RZ, R6, R3 ;  /* 0x00000006ff037219 */ /* 0x000fe20000011603 */
[----:B------:R-:W-:-:S04]  /*62a0*/  FMUL R6, R0, UR4 ;  /* 0x0000000400067c20 */ /* 0x000fc80008400000 */
[----:B------:R-:W1:Y:S01]  /*62b0*/  LDC R21, c[0x0][0x148] ;  /* 0x00005200ff157b82 */ /* 0x000e620000000800 */
[----:B------:R3:W0:Y:S01]  /*62c0*/  F2I.U32.TRUNC.NTZ R14, R6 ;  /* 0x00000006000e7305 */ /* 0x000622000020f000 */
[-CC-:B--2---:R-:W-:Y:S02]  /*62d0*/  SHF.R.U64 R13, R10, R8.reuse, R3.reuse ;  /* 0x000000080a0d7219 */ /* 0x184fe40000001203 */
[----:B------:R-:W-:-:S04]  /*62e0*/  SHF.R.U32.HI R0, RZ, R8, R3 ;  /* 0x00000008ff007219 */ /* 0x000fc80000011603 */
[----:B-----5:R-:W2:Y:S01]  /*62f0*/  LDC R24, c[0x0][0x648] ;  /* 0x00019200ff187b82 */ /* 0x020ea20000000800 */
[-CC-:B----4-:R-:W-:Y:S02]  /*6300*/  SHF.R.U64 R15, R13, R11.reuse, R0.reuse ;  /* 0x0000000b0d0f7219 */ /* 0x190fe40000001200 */
[----:B------:R-:W-:-:S03]  /*6310*/  SHF.R.U32.HI R5, RZ, R11, R0 ;  /* 0x0000000bff057219 */ /* 0x000fc60000011600 */
[----:B------:R-:W-:Y:S02]  /*6320*/  IMAD.MOV.U32 R4, RZ, RZ, R15 ;  /* 0x000000ffff047224 */ /* 0x000fe400078e000f */
[----:B------:R-:W4:Y:S01]  /*6330*/  LDC R28, c[0x0][0x638] ;  /* 0x00018e00ff1c7b82 */ /* 0x000f220000000800 */
[----:B0-----:R-:W-:-:S07]  /*6340*/  IMAD R25, R9, R7, R12 ;  /* 0x0000000709197224 */ /* 0x001fce00078e020c */
[----:B------:R-:W0:Y:S08]  /*6350*/  LDC R29, c[0x0][0x610] ;  /* 0x00018400ff1d7b82 */ /* 0x000e300000000800 */
[----:B------:R-:W0:Y:S01]  /*6360*/  LDC R30, c[0x0][0x600] ;  /* 0x00018000ff1e7b82 */ /* 0x000e220000000800 */
[----:B-123--:R-:W-:Y:S05]  /*6370*/  @!P0 BRA `(.L_x_157) ;  /* 0x0000000000288947 */ /* 0x00efea0003800000 */
        /* <DEDUP_REMOVED lines=10> */
.L_x_157:
[----:B------:R-:W-:Y:S01]  /*6420*/  ISETP.NE.AND P0, PT, R2, 0x1, PT ;  /* 0x000000010200780c */ /* 0x000fe20003f05270 */
[----:B------:R-:W-:Y:S01]  /*6430*/  IMAD.MOV R14, RZ, RZ, -R14 ;  /* 0x000000ffff0e7224 */ /* 0x000fe200078e0a0e */
[----:B------:R-:W-:Y:S02]  /*6440*/  SHF.R.U64 R0, R4, R24, R5 ;  /* 0x0000001804007219 */ /* 0x000fe40000001205 */
[----:B------:R-:W-:Y:S02]  /*6450*/  LOP3.LUT R3, R13, R96, RZ, 0xc0, !PT ;  /* 0x000000600d037212 */ /* 0x000fe400078ec0ff */
[----:B------:R-:W-:Y:S01]  /*6460*/  LOP3.LUT R10, R10, R95, RZ, 0xc0, !PT ;  /* 0x0000005f0a0a7212 */ /* 0x000fe200078ec0ff */
[----:B------:R-:W-:Y:S02]  /*6470*/  IMAD.MOV R4, RZ, RZ, -R0 ;  /* 0x000000ffff047224 */ /* 0x000fe400078e0a00 */
[----:B------:R-:W-:Y:S02]  /*6480*/  IMAD R0, R90, R0, R3 ;  /* 0x000000005a007224 */ /* 0x000fe400078e0203 */
[----:B----4-:R-:W-:-:S02]  /*6490*/  IMAD R3, R4, R28, R15 ;  /* 0x0000001c04037224 */ /* 0x010fc400078e020f */
[----:B------:R-:W-:Y:S02]  /*64a0*/  @P0 IMAD R25, R21, R14, R20 ;  /* 0x0000000e15190224 */ /* 0x000fe400078e0214 */
[----:B0-----:R-:W-:Y:S02]  /*64b0*/  IMAD R5, R3, R30, R10 ;  /* 0x0000001e03057224 */ /* 0x001fe400078e020a */
[----:B------:R-:W-:Y:S02]  /*64c0*/  IMAD R0, R0, R29, R25 ;  /* 0x0000001d00007224 */ /* 0x000fe400078e0219 */
[----:B------:R-:W-:-:S03]  /*64d0*/  IMAD.MOV.U32 R4, RZ, RZ, 0x1 ;  /* 0x00000001ff047424 */ /* 0x000fc600078e00ff */
[----:B------:R-:W-:Y:S02]  /*64e0*/  SEL R100, R5, R0, !P0 ;  /* 0x0000000005647207 */ /* 0x000fe40004000000 */
[----:B------:R-:W-:Y:S02]  /*64f0*/  PRMT R3, R4, 0x7610, R3 ;  /* 0x0000761004037816 */ /* 0x000fe40000000003 */
[----:B------:R-:W-:-:S07]  /*6500*/  SEL R0, R0, R5, !P0 ;  /* 0x0000000500007207 */ /* 0x000fce0004000000 */
.L_x_155:
[----:B------:R-:W-:Y:S01]  /*6510*/  UIMAD.WIDE.U32 UR4, UR41, 0x24924925, URZ ;  /* 0x24924925290478a5 */ /* 0x000fe2000f8e003f */
[----:B------:R-:W-:Y:S01]  /*6520*/  LOP3.LUT P0, RZ, R3, 0xff, RZ, 0xc0, !PT ;  /* 0x000000ff03ff7812 */ /* 0x000fe2000780c0ff */
[----:B------:R-:W-:Y:S02]  /*6530*/  IMAD.MOV.U32 R101, RZ, RZ, R0 ;  /* 0x000000ffff657224 */ /* 0x000fe400078e0000 */
[----:B------:R-:W-:-:S04]  /*6540*/  UIADD3 UR4, UR41, -UR5, URZ ;  /* 0x8000000529047290 */ /* 0x000fc8000fffe03f */
[----:B------:R-:W-:-:S04]  /*6550*/  ULEA.HI UR4, UR4, UR5, URZ, 0x1f ;  /* 0x0000000504047291 */ /* 0x000fc8000f8ff83f */
[----:B------:R-:W-:-:S04]  /*6560*/  USHF.R.U32.HI UR4, URZ, 0x2, UR4 ;  /* 0x000000023f047899 */ /* 0x000fc80008011604 */
[----:B------:R-:W-:Y:S01]  /*6570*/  UIMAD UR41, UR4, -0x7, UR41 ;  /* 0xfffffff9042978a4 */ /* 0x000fe2000f8e0229 */
[----:B------:R-:W-:Y:S11]  /*6580*/  @P0 BRA `(.L_x_158) ;  /* 0xffffffac00240947 */ /* 0x000ff6000383ffff */
[----:B------:R-:W-:Y:S05]  /*6590*/  EXIT ;  /* 0x000000000000794d */ /* 0x000fea0003800000 */
.L_x_3:
        /* <DEDUP_REMOVED lines=26> */
.L_x_160:
[--C-:B------:R-:W-:Y:S01]  /*6740*/  SHF.R.U64 R14, R12, R20, R13.reuse ;  /* 0x000000140c0e7219 */ /* 0x100fe2000000120d */
[----:B------:R-:W0:Y:S01]  /*6750*/  LDC R24, c[0x0][0x618] ;  /* 0x00018600ff187b82 */ /* 0x000e220000000800 */
[----:B------:R-:W-:Y:S01]  /*6760*/  I2FP.F32.U32 R8, R6 ;  /* 0x0000000600087245 */ /* 0x000fe20000201000 */
[----:B------:R-:W-:Y:S01]  /*6770*/  ULDC UR4, c[0x0][0x150] ;  /* 0x0000540000047ab9 */ /* 0x000fe20000000800 */
[----:B------:R-:W-:Y:S02]  /*6780*/  SHF.R.U32.HI R7, RZ, R20, R13 ;  /* 0x00000014ff077219 */ /* 0x000fe4000001160d */
[----:B------:R-:W-:Y:S01]  /*6790*/  IADD3 R11, P0, RZ, -R14, RZ ;  /* 0x8000000eff0b7210 */ /* 0x000fe20007f1e0ff */
[----:B------:R-:W-:Y:S01]  /*67a0*/  FMUL R13, R8, UR4 ;  /* 0x00000004080d7c20 */ /* 0x000fe20008400000 */
[----:B------:R-:W-:Y:S01]  /*67b0*/  ULDC UR4, c[0x0][0x154] ;  /* 0x0000550000047ab9 */ /* 0x000fe20000000800 */
[----:B------:R-:W1:Y:S02]  /*67c0*/  LDC.64 R26, c[0x0][0x640] ;  /* 0x00019000ff1a7b82 */ /* 0x000e640000000a00 */
[----:B------:R-:W-:-:S02]  /*67d0*/  IMAD.X R7, RZ, RZ, ~R7, P0 ;  /* 0x000000ffff077224 */ /* 0x000fc400000e0e07 */
[----:B------:R-:W2:Y:S01]  /*67e0*/  F2I.U32.TRUNC.NTZ R13, R13 ;  /* 0x0000000d000d7305 */ /* 0x000ea2000020f000 */
[----:B------:R-:W-:-:S03]  /*67f0*/  IMAD.WIDE.U32 R8, R11, R22, R16 ;  /* 0x000000160b087225 */ /* 0x000fc600078e0010 */
[----:B------:R-:W3:Y:S01]  /*6800*/  LDC R15, c[0x0][0x144] ;  /* 0x00005100ff0f7b82 */ /* 0x000ee20000000800 */
[----:B------:R-:W-:-:S04]  /*6810*/  IMAD R10, R7, R22, RZ ;  /* 0x00000016070a7224 */ /* 0x000fc800078e02ff */
[----:B------:R-:W-:Y:S02]  /*6820*/  IMAD R7, R11, R23, R10 ;  /* 0x000000170b077224 */ /* 0x000fe400078e020a */
[----:B------:R-:W-:Y:S01]  /*6830*/  IMAD.MOV.U32 R10, RZ, RZ, -0x1 ;  /* 0xffffffffff0a7424 */ /* 0x000fe200078e00ff */
[----:B------:R-:W4:Y:S01]  /*6840*/  LDC R20, c[0x0][0x608] ;  /* 0x00018200ff147b82 */ /* 0x000f220000000800 */
[----:B------:R-:W-:Y:S01]  /*6850*/  IMAD.IADD R7, R9, 0x1, R7 ;  /* 0x0000000109077824 */ /* 0x000fe200078e0207 */
[----:B------:R-:W-:-:S04]  /*6860*/  I2FP.F32.U32 R9, R5 ;  /* 0x0000000500097245 */ /* 0x000fc80000201000 */
[-C--:B0-----:R-:W-:Y:S01]  /*6870*/  SHF.R.U64 R12, R8, R24.reuse, R7 ;  /* 0x00000018080c7219 */ /* 0x081fe20000001207 */
[----:B--2---:R-:W-:Y:S01]  /*6880*/  IMAD.MOV R8, RZ, RZ, -R13 ;  /* 0x000000ffff087224 */ /* 0x004fe200078e0a0d */
[----:B------:R-:W0:Y:S01]  /*6890*/  LDC R11, c[0x0][0x658] ;  /* 0x00019600ff0b7b82 */ /* 0x000e220000000800 */
[----:B-1----:R-:W-:Y:S01]  /*68a0*/  ISETP.NE.U32.AND P0, PT, R26, RZ, PT ;  /* 0x000000ff1a00720c */ /* 0x002fe20003f05070 */
[----:B------:R-:W-:Y:S01]  /*68b0*/  FMUL R9, R9, UR4 ;  /* 0x0000000409097c20 */ /* 0x000fe20008400000 */
[----:B------:R-:W-:Y:S02]  /*68c0*/  SHF.R.U32.HI R7, RZ, R24, R7 ;  /* 0x00000018ff077219 */ /* 0x000fe40000011607 */
[----:B------:R-:W-:-:S03]  /*68d0*/  ISETP.NE.AND.EX P0, PT, R27, RZ, PT, P0 ;  /* 0x000000ff1b00720c */ /* 0x000fc60003f05300 */
[----:B------:R-:W1:Y:S01]  /*68e0*/  LDC R22, c[0x0][0x148] ;  /* 0x00005200ff167b82 */ /* 0x000e620000000800 */
[----:B---3--:R-:W-:Y:S02]  /*68f0*/  IMAD R23, R15, R8, R6 ;  /* 0x000000080f177224 */ /* 0x008fe400078e0206 */
[----:B------:R-:W-:-:S05]  /*6900*/  IMAD.MOV.U32 R8, RZ, RZ, 0x1 ;  /* 0x00000001ff087424 */ /* 0x000fca00078e00ff */
[----:B------:R-:W2:Y:S01]  /*6910*/  LDC R21, c[0x0][0x600] ;  /* 0x00018000ff157b82 */ /* 0x000ea20000000800 */
[-CC-:B----4-:R-:W-:Y:S02]  /*6920*/  SHF.R.U64 R15, R12, R20.reuse, R7.reuse ;  /* 0x000000140c0f7219 */ /* 0x190fe40000001207 */
[----:B------:R-:W-:Y:S02]  /*6930*/  SHF.R.U32.HI R6, RZ, R20, R7 ;  /* 0x00000014ff067219 */ /* 0x000fe40000011607 */
[----:B------:R3:W4:Y:S03]  /*6940*/  F2I.U32.TRUNC.NTZ R20, R9 ;  /* 0x0000000900147305 */ /* 0x000726000020f000 */
[----:B------:R-:W1:Y:S01]  /*6950*/  LDC R25, c[0x0][0x648] ;  /* 0x00019200ff197b82 */ /* 0x000e620000000800 */
[-C--:B0-----:R-:W-:Y:S02]  /*6960*/  SHF.R.U64 R19, R15, R11.reuse, R6 ;  /* 0x0000000b0f137219 */ /* 0x081fe40000001206 */
[----:B------:R-:W-:-:S02]  /*6970*/  SHF.L.U32 R10, R10, R11, RZ ;  /* 0x0000000b0a0a7219 */ /* 0x000fc400000006ff */
[-C--:B------:R-:W-:Y:S01]  /*6980*/  SHF.R.U32.HI R7, RZ, R11.reuse, R6 ;  /* 0x0000000bff077219 */ /* 0x080fe20000011606 */
[----:B------:R-:W-:Y:S01]  /*6990*/  IMAD.MOV.U32 R6, RZ, RZ, R19 ;  /* 0x000000ffff067224 */ /* 0x000fe200078e0013 */
[----:B------:R-:W-:Y:S01]  /*69a0*/  SHF.L.U32 R24, R8, R11, RZ ;  /* 0x0000000b08187219 */ /* 0x000fe200000006ff */
[----:B------:R-:W0:Y:S01]  /*69b0*/  LDC R28, c[0x0][0x638] ;  /* 0x00018e00ff1c7b82 */ /* 0x000e220000000800 */
[----:B------:R-:W-:-:S07]  /*69c0*/  LOP3.LUT R30, RZ, R10, RZ, 0x33, !PT ;  /* 0x0000000aff1e7212 */ /* 0x000fce00078e33ff */
[----:B------:R-:W0:Y:S01]  /*69d0*/  LDC R29, c[0x0][0x610] ;  /* 0x00018400ff1d7b82 */ /* 0x000e220000000800 */
[----:B---34-:R-:W-:Y:S05]  /*69e0*/  @!P0 BRA `(.L_x_161) ;  /* 0x0000000000288947 */ /* 0x018fea0003800000 */
[----:B------:R-:W3:Y:S02]  /*69f0*/  LDC R6, c[0x0][0x64c] ;  /* 0x00019300ff067b82 */ /* 0x000ee40000000800 */
[----:B---3--:R-:W-:-:S05]  /*6a00*/  IADD3 R11, P0, R19, R6, RZ ;  /* 0x00000006130b7210 */ /* 0x008fca0007f1e0ff */
        /* <DEDUP_REMOVED lines=8> */
.L_x_161:
[----:B------:R-:W-:Y:S01]  /*6a90*/  ISETP.NE.AND P0, PT, R2, 0x1, PT ;  /* 0x000000010200780c */ /* 0x000fe20003f05270 */
[----:B--2---:R-:W-:Y:S01]  /*6aa0*/  VIADD R9, R21, 0xffffffff ;  /* 0xffffffff15097836 */ /* 0x004fe20000000000 */
[----:B-1----:R-:W-:Y:S01]  /*6ab0*/  SHF.R.U64 R7, R6, R25, R7 ;  /* 0x0000001906077219 */ /* 0x002fe20000001207 */
[----:B------:R-:W-:Y:S01]  /*6ac0*/  IMAD.MOV R20, RZ, RZ, -R20 ;  /* 0x000000ffff147224 */ /* 0x000fe200078e0a14 */
[----:B------:R-:W-:Y:S02]  /*6ad0*/  LOP3.LUT R6, R15, R30, RZ, 0xc0, !PT ;  /* 0x0000001e0f067212 */ /* 0x000fe400078ec0ff */
[----:B------:R-:W-:Y:S01]  /*6ae0*/  LOP3.LUT R12, R12, R9, RZ, 0xc0, !PT ;  /* 0x000000090c0c7212 */ /* 0x000fe200078ec0ff */
[----:B------:R-:W-:Y:S02]  /*6af0*/  IMAD.MOV R8, RZ, RZ, -R7 ;  /* 0x000000ffff087224 */ /* 0x000fe400078e0a07 */
[----:B------:R-:W-:Y:S02]  /*6b00*/  IMAD R6, R24, R7, R6 ;  /* 0x0000000718067224 */ /* 0x000fe400078e0206 */
[----:B------:R-:W-:-:S02]  /*6b10*/  IMAD.MOV.U32 R9, RZ, RZ, 0x1 ;  /* 0x00000001ff097424 */ /* 0x000fc400078e00ff */
[----:B------:R-:W-:Y:S02]  /*6b20*/  @P0 IMAD R23, R22, R20, R5 ;  /* 0x0000001416170224 */ /* 0x000fe400078e0205 */
[----:B0-----:R-:W-:Y:S02]  /*6b30*/  IMAD R5, R8, R28, R19 ;  /* 0x0000001c08057224 */ /* 0x001fe400078e0213 */
[----:B------:R-:W-:Y:S02]  /*6b40*/  IMAD R19, R6, R29, R23 ;  /* 0x0000001d06137224 */ /* 0x000fe400078e0217 */
[----:B------:R-:W-:Y:S02]  /*6b50*/  IMAD R6, R5, R21, R12 ;  /* 0x0000001505067224 */ /* 0x000fe400078e020c */
[----:B------:R-:W-:-:S03]  /*6b60*/  IMAD.MOV.U32 R8, RZ, RZ, R14 ;  /* 0x000000ffff087224 */ /* 0x000fc600078e000e */
[----:B------:R-:W-:Y:S02]  /*6b70*/  SEL R20, R6, R19, !P0 ;  /* 0x0000001306147207 */ /* 0x000fe40004000000 */
[----:B------:R-:W-:-:S07]  /*6b80*/  SEL R19, R19, R6, !P0 ;  /* 0x0000000613137207 */ /* 0x000fce0004000000 */
.L_x_159:
[----:B------:R-:W-:-:S08]  /*6b90*/  NOP ;  /* 0x0000000000007918 */ /* 0x000fd00000000000 */
[----:B------:R-:W0:-:S00]  /*6ba0*/  USETMAXREG.DEALLOC.CTAPOOL 0x28 ;  /* 0x00000028000079c8 */ /* 0x000e0000080e0500 */
[----:B0-----:R-:W-:-:S13]  /*6bb0*/  ISETP.NE.AND P0, PT, R0, RZ, PT ;  /* 0x000000ff0000720c */ /* 0x001fda0003f05270 */
[----:B------:R-:W-:Y:S05]  /*6bc0*/  @P0 EXIT ;  /* 0x000000000000094d */ /* 0x000fea0003800000 */
[----:B------:R-:W-:Y:S01]  /*6bd0*/  LOP3.LUT P0, RZ, R9, 0xff, RZ, 0xc0, !PT ;  /* 0x000000ff09ff7812 */ /* 0x000fe2000780c0ff */
[----:B------:R-:W-:Y:S02]  /*6be0*/  IMAD.MOV.U32 R0, RZ, RZ, 0x1 ;  /* 0x00000001ff007424 */ /* 0x000fe400078e00ff */
[----:B------:R-:W-:-:S10]  /*6bf0*/  IMAD.MOV.U32 R12, RZ, RZ, RZ ;  /* 0x000000ffff0c7224 */ /* 0x000fd400078e00ff */
[----:B------:R-:W-:Y:S05]  /*6c00*/  @!P0 BRA `(.L_x_162) ;  /* 0x0000000c00148947 */ /* 0x000fea0003800000 */
[----:B------:R-:W0:Y:S01]  /*6c10*/  LDC R0, c[0x0][0x28c] ;  /* 0x0000a300ff007b82 */ /* 0x000e220000000800 */
[----:B------:R-:W-:Y:S01]  /*6c20*/  LOP3.LUT P0, RZ, R3, 0x1f, RZ, 0xc0, !PT ;  /* 0x0000001f03ff7812 */ /* 0x000fe2000780c0ff */
[----:B------:R-:W-:Y:S01]  /*6c30*/  ULDC UR5, c[0x0][0x658] ;  /* 0x0001960000057ab9 */ /* 0x000fe20000000800 */
[----:B------:R-:W-:Y:S01]  /*6c40*/  UMOV UR6, 0xffffffff ;  /* 0xffffffff00067882 */ /* 0x000fe20000000000 */
[----:B------:R-:W-:Y:S01]  /*6c50*/  BSSY B0, `(.L_x_162) ;  /* 0x00000c0000007945 */ /* 0x000fe20003800000 */
[----:B------:R-:W-:Y:S01]  /*6c60*/  USHF.L.U32 UR6, UR6, UR5, URZ ;  /* 0x0000000506067299 */ /* 0x000fe2000800063f */
[C---:B------:R-:W-:Y:S01]  /*6c70*/  ISETP.NE.AND P2, PT, R4.reuse, RZ, PT ;  /* 0x000000ff0400720c */ /* 0x040fe20003f45270 */
[----:B------:R-:W-:Y:S01]  /*6c80*/  IMAD.MOV.U32 R13, RZ, RZ, 0x1 ;  /* 0x00000001ff0d7424 */ /* 0x000fe200078e00ff */
[----:B------:R-:W-:Y:S01]  /*6c90*/  ISETP.NE.OR P0, PT, R4, RZ, !P0 ;  /* 0x000000ff0400720c */ /* 0x000fe20004705670 */
[----:B------:R-:W-:Y:S01]  /*6ca0*/  IMAD.MOV.U32 R12, RZ, RZ, RZ ;  /* 0x000000ffff0c7224 */ /* 0x000fe200078e00ff */
[----:B------:R-:W-:Y:S01]  /*6cb0*/  LOP3.LUT R11, R18, 0x2, RZ, 0xfc, !PT ;  /* 0x00000002120b7812 */ /* 0x000fe200078efcff */
[----:B------:R-:W-:Y:S01]  /*6cc0*/  ULDC UR4, c[0x0][0x600] ;  /* 0x0001800000047ab9 */ /* 0x000fe20000000800 */
[----:B------:R-:W-:Y:S01]  /*6cd0*/  UMOV UR7, 0x1 ;  /* 0x0000000100077882 */ /* 0x000fe20000000000 */
[----:B------:R-:W-:-:S02]  /*6ce0*/  UIADD3 UR15, UR4, -0x1, URZ ;  /* 0xffffffff040f7890 */ /* 0x000fc4000fffe03f */
[----:B------:R-:W-:Y:S02]  /*6cf0*/  USHF.L.U32 UR17, UR7, UR5, URZ ;  /* 0x0000000507117299 */ /* 0x000fe4000800063f */
[----:B------:R-:W-:Y:S01]  /*6d00*/  ULOP3.LUT UR16, URZ, UR6, URZ, 0x33, !UPT ;  /* 0x000000063f107292 */ /* 0x000fe2000f8e333f */
[----:B------:R-:W-:Y:S01]  /*6d10*/  ULDC.64 UR20, c[0x0][0x198] ;  /* 0x0000660000147ab9 */ /* 0x000fe20000000a00 */
[----:B0-----:R-:W-:-:S05]  /*6d20*/  VIADD R0, R0, 0x1f ;  /* 0x0000001f00007836 */ /* 0x001fca0000000000 */
[----:B------:R-:W-:-:S04]  /*6d30*/  SHF.R.S32.HI R3, RZ, 0x1f, R0 ;  /* 0x0000001fff037819 */ /* 0x000fc80000011400 */
[----:B------:R-:W-:Y:S01]  /*6d40*/  LEA.HI R3, R3, R0, RZ, 0x5 ;  /* 0x0000000003037211 */ /* 0x000fe200078f28ff */
[----:B------:R-:W-:-:S03]  /*6d50*/  IMAD.MOV.U32 R0, RZ, RZ, 0x1 ;  /* 0x00000001ff007424 */ /* 0x000fc600078e00ff */
[----:B------:R-:W-:-:S05]  /*6d60*/  SHF.R.S32.HI R3, RZ, 0x5, R3 ;  /* 0x00000005ff037819 */ /* 0x000fca0000011403 */
[----:B------:R-:W-:-:S07]  /*6d70*/  VIADD R10, R3, 0x1 ;  /* 0x00000001030a7836 */ /* 0x000fce0000000000 */
.L_x_174:
[----:B------:R-:W-:-:S03]  /*6d80*/  UMOV UR4, 0xffffffff ;  /* 0xffffffff00047882 */ /* 0x000fc60000000000 */
[----:B------:R-:W-:Y:S05]  /*6d90*/  BRA.DIV UR4, `(.L_x_163) ;  /* 0x0000001204087947 */ /* 0x000fea000b800000 */
[----:B------:R-:W-:-:S13]  /*6da0*/  ELECT P6, URZ, PT ;  /* 0x00000000003f782f */ /* 0x000fda00038c0000 */
.L_x_188:
[----:B------:R-:W0:Y:S01]  /*6db0*/  LDC R4, c[0x0][0x28c] ;  /* 0x0000a300ff047b82 */ /* 0x000e220000000800 */
[----:B------:R-:W-:Y:S01]  /*6dc0*/  BSSY B1, `(.L_x_164) ;  /* 0x0000035000017945 */ /* 0x000fe20003800000 */
[----:B0-----:R-:W-:-:S13]  /*6dd0*/  ISETP.LT.OR P6, PT, R4, 0x1, !P6 ;  /* 0x000000010400780c */ /* 0x001fda00077c1670 */
[----:B------:R-:W-:Y:S05]  /*6de0*/  @P6 BRA `(.L_x_165) ;  /* 0x0000000000c86947 */ /* 0x000fea0003800000 */
[----:B------:R-:W-:Y:S02]  /*6df0*/  IMAD.SHL.U32 R20, R20, 0x80, RZ ;  /* 0x0000008014147824 */ /* 0x000fe400078e00ff */
[----:B------:R-:W-:Y:S02]  /*6e00*/  IMAD.SHL.U32 R19, R19, 0x80, RZ ;  /* 0x0000008013137824 */ /* 0x000fe400078e00ff */
[----:B------:R-:W-:Y:S02]  /*6e10*/  IMAD.MOV.U32 R21, RZ, RZ, RZ ;  /* 0x000000ffff157224 */ /* 0x000fe400078e00ff */
[----:B------:R-:W-:Y:S02]  /*6e20*/  IMAD.MOV.U32 R4, RZ, RZ, R10 ;  /* 0x000000ffff047224 */ /* 0x000fe400078e000a */
[----:B------:R-:W-:Y:S02]  /*6e30*/  IMAD.MOV.U32 R5, RZ, RZ, R0 ;  /* 0x000000ffff057224 */ /* 0x000fe400078e0000 */
[----:B------:R-:W-:-:S07]  /*6e40*/  IMAD.MOV.U32 R6, RZ, RZ, R12 ;  /* 0x000000ffff067224 */ /* 0x000fce00078e000c */
.L_x_169:
[----:B------:R-:W0:Y:S01]  /*6e50*/  S2R R14, SR_CgaCtaId ;  /* 0x00000000000e7919 */ /* 0x000e220000008800 */
[----:B------:R-:W-:Y:S01]  /*6e60*/  MOV R7, 0x400 ;  /* 0x0000040000077802 */ /* 0x000fe20000000f00 */
[----:B------:R-:W1:Y:S03]  /*6e70*/  @!P2 LDC R9, c[0x0][0x500] ;  /* 0x00014000ff09ab82 */ /* 0x000e660000000800 */
[----:B0-----:R-:W-:Y:S02]  /*6e80*/  LEA R15, R14, R7, 0x18 ;  /* 0x000000070e0f7211 */ /* 0x001fe400078ec0ff */
[----:B------:R-:W-:-:S03]  /*6e90*/  SHF.L.U32 R7, R5, 0x1f, RZ ;  /* 0x0000001f05077819 */ /* 0x000fc600000006ff */
[----:B------:R-:W-:-:S04]  /*6ea0*/  IMAD R14, R6, 0x8, R15 ;  /* 0x00000008060e7824 */ /* 0x000fc800078e020f */
[----:B------:R-:W0:Y:S02]  /*6eb0*/  SYNCS.PHASECHK.TRANS64.TRYWAIT P1, [R14+URZ+0x38], R7 ;  /* 0x000038070e0075a7 */ /* 0x000e24000802017f */
[----:B01----:R-:W-:Y:S05]  /*6ec0*/  @!P1 BRA `(.L_x_166) ;  /* 0x0000000c00dc9947 */ /* 0x003fea0003800000 */
.L_x_189:
[----:B0-----:R-:W-:Y:S01]  /*6ed0*/  PRMT R7, R11, 0x9910, RZ ;  /* 0x000099100b077816 */ /* 0x001fe200000000ff */
[----:B------:R0:W-:Y:S03]  /*6ee0*/  @!P2 SYNCS.ARRIVE.TRANS64 RZ, [R14+URZ], R9 ;  /* 0x000000090effa9a7 */ /* 0x0001e6000800003f */
[----:B------:R-:W-:-:S13]  /*6ef0*/  ISETP.NE.AND P1, PT, R7, 0x2, PT ;  /* 0x000000020700780c */ /* 0x000fda0003f25270 */
[----:B0-----:R-:W-:Y:S05]  /*6f00*/  @P1 BRA `(.L_x_167) ;  /* 0x0000000000041947 */ /* 0x001fea0003800000 */
[----:B------:R-:W-:Y:S01]  /*6f10*/  BPT.TRAP 0x1 ;  /* 0x000000040000795c */ /* 0x000fe20000300000 */
.L_x_167:
[----:B------:R-:W-:Y:S05]  /*6f20*/  @P0 BRA `(.L_x_168) ;  /* 0x0000000000040947 */ /* 0x000fea0003800000 */
[----:B------:R-:W-:Y:S01]  /*6f30*/  BPT.TRAP 0x1 ;  /* 0x000000040000795c */ /* 0x000fe20000300000 */
.L_x_168:
[----:B------:R-:W-:Y:S01]  /*6f40*/  IMAD R15, R6, 0x4000, R15 ;  /* 0x00004000060f7824 */ /* 0x000fe200078e020f */
[----:B------:R-:W-:Y:S01]  /*6f50*/  R2UR UR9, R14 ;  /* 0x000000000e0972ca */ /* 0x000fe200000e0000 */
[----:B------:R-:W-:Y:S01]  /*6f60*/  VIADD R4, R4, 0xffffffff ;  /* 0xffffffff04047836 */ /* 0x000fe20000000000 */
[----:B------:R-:W-:Y:S01]  /*6f70*/  UIADD3 UR4, UP0, UR20, 0xf0, URZ ;  /* 0x000000f014047890 */ /* 0x000fe2000ff1e03f */
[----:B------:R-:W-:Y:S01]  /*6f80*/  R2UR UR11, R19 ;  /* 0x00000000130b72ca */ /* 0x000fe200000e0000 */
[----:B------:R-:W-:Y:S01]  /*6f90*/  UIADD3 UR22, UP1, UR20, 0x1f0, URZ ;  /* 0x000001f014167890 */ /* 0x000fe2000ff3e03f */
[----:B------:R-:W-:Y:S01]  /*6fa0*/  R2UR UR8, R15 ;  /* 0x000000000f0872ca */ /* 0x000fe200000e0000 */
[----:B------:R-:W-:Y:S01]  /*6fb0*/  UIADD3.X UR5, URZ, UR21, URZ, UP0, !UPT ;  /* 0x000000153f057290 */ /* 0x000fe200087fe43f */
[C---:B------:R-:W-:Y:S01]  /*6fc0*/  R2UR UR10, R21.reuse ;  /* 0x00000000150a72ca */ /* 0x040fe200000e0000 */
[----:B------:R-:W-:Y:S01]  /*6fd0*/  VIADD R6, R6, 0x1 ;  /* 0x0000000106067836 */ /* 0x000fe20000000000 */
[----:B------:R-:W-:Y:S01]  /*6fe0*/  R2UR UR12, R8 ;  /* 0x00000000080c72ca */ /* 0x000fe200000e0000 */
[----:B------:R-:W-:Y:S01]  /*6ff0*/  UIADD3.X UR23, URZ, UR21, URZ, UP1, !UPT ;  /* 0x000000153f177290 */ /* 0x000fe20008ffe43f */
[----:B------:R-:W-:Y:S01]  /*7000*/  R2UR UR18, R20 ;  /* 0x00000000141272ca */ /* 0x000fe200000e0000 */
[----:B------:R-:W-:Y:S01]  /*7010*/  UMOV UR6, 0x0 ;  /* 0x0000000000067882 */ /* 0x000fe20000000000 */
[----:B------:R-:W-:Y:S01]  /*7020*/  ISETP.GT.AND P3, PT, R4, 0x1, PT ;  /* 0x000000010400780c */ /* 0x000fe20003f64270 */
[----:B------:R-:W-:Y:S01]  /*7030*/  UMOV UR7, 0x10000000 ;  /* 0x1000000000077882 */ /* 0x000fe20000000000 */
[----:B------:R-:W-:Y:S01]  /*7040*/  ISETP.NE.AND P1, PT, R6, 0x7, PT ;  /* 0x000000070600780c */ /* 0x000fe20003f25270 */
[----:B------:R-:W-:-:S02]  /*7050*/  VIADD R21, R21, 0x20 ;  /* 0x0000002015157836 */ /* 0x000fc40000000000 */
[----:B------:R-:W-:Y:S01]  /*7060*/  UIADD3 UR13, UR8, 0x180, URZ ;  /* 0x00000180080d7890 */ /* 0x000fe2000fffe03f */
[----:B------:R-:W-:Y:S01]  /*7070*/  SEL R14, RZ, 0x1, P1 ;  /* 0x00000001ff0e7807 */ /* 0x000fe20000800000 */
[----:B------:R-:W-:Y:S01]  /*7080*/  UIADD3 UR14, UR8, 0x1c180, URZ ;  /* 0x0001c180080e7890 */ /* 0x000fe2000fffe03f */
[----:B------:R-:W-:Y:S02]  /*7090*/  SEL R6, R6, RZ, P1 ;  /* 0x000000ff06067207 */ /* 0x000fe40000800000 */
[----:B------:R-:W-:Y:S02]  /*70a0*/  LOP3.LUT R5, R5, R14, RZ, 0x3c, !PT ;  /* 0x0000000e05057212 */ /* 0x000fe400078e3cff */
[----:B------:R-:W-:Y:S02]  /*70b0*/  UMOV UR8, UR13 ;  /* 0x0000000d00087c82 */ /* 0x000fe40008000000 */
[----:B------:R0:W-:Y:S02]  /*70c0*/  UTMALDG.3D [UR8], [UR4], desc[UR6] ;  /* 0x00000608040075b4 */ /* 0x0001e40008011000 */
[----:B0-----:R-:W-:Y:S01]  /*70d0*/  UMOV UR8, UR14 ;  /* 0x0000000e00087c82 */ /* 0x001fe20008000000 */
[----:B------:R-:W-:-:S02]  /*70e0*/  UMOV UR11, UR18 ;  /* 0x00000012000b7c82 */ /* 0x000fc40008000000 */
[----:B------:R0:W-:Y:S02]  /*70f0*/  UTMALDG.3D [UR8], [UR22], desc[UR6] ;  /* 0x00000608160075b4 */ /* 0x0001e40008011000 */
[----:B0-----:R-:W-:Y:S05]  /*7100*/  @P3 BRA `(.L_x_169) ;  /* 0xfffffffc00503947 */ /* 0x001fea000383ffff */
.L_x_165:
[----:B------:R-:W-:Y:S05]  /*7110*/  BSYNC B1 ;  /* 0x0000000000017941 */ /* 0x000fea0003800000 */
.L_x_164:
[----:B------:R-:W-:Y:S01]  /*7120*/  LOP3.LUT P4, RZ, R13, 0xff, RZ, 0xc0, !PT ;  /* 0x000000ff0dff7812 */ /* 0x000fe2000788c0ff */
[C---:B------:R-:W-:Y:S01]  /*7130*/  IMAD.IADD R12, R3.reuse, 0x1, R12 ;  /* 0x00000001030c7824 */ /* 0x040fe200078e020c */
[----:B------:R-:W-:Y:S01]  /*7140*/  ULDC.64 UR4, c[0x0][0x650] ;  /* 0x0001940000047ab9 */ /* 0x000fe20000000a00 */
[C---:B------:R-:W-:Y:S01]  /*7150*/  ISETP.GE.U32.AND P3, PT, R3.reuse, 0x7, PT ;  /* 0x000000070300780c */ /* 0x040fe20003f66070 */
[----:B------:R-:W-:Y:S01]  /*7160*/  BSSY B1, `(.L_x_170) ;  /* 0x000006c000017945 */ /* 0x000fe20003800000 */
[C---:B------:R-:W-:Y:S01]  /*7170*/  IMAD.WIDE.U32 R4, R12.reuse, 0x24924925, RZ ;  /* 0x249249250c047825 */ /* 0x040fe200078e00ff */
[C---:B------:R-:W-:Y:S02]  /*7180*/  ISETP.GT.U32.AND P1, PT, R12.reuse, 0x6, PT ;  /* 0x000000060c00780c */ /* 0x040fe40003f24070 */
[----:B------:R-:W-:Y:S01]  /*7190*/  PRMT R13, RZ, 0x7610, R13 ;  /* 0x00007610ff0d7816 */ /* 0x000fe2000000000d */
[----:B------:R-:W-:Y:S01]  /*71a0*/  IMAD.IADD R4, R12, 0x1, -R5 ;  /* 0x000000010c047824 */ /* 0x000fe200078e0a05 */
[----:B------:R-:W-:Y:S01]  /*71b0*/  ISETP.LT.U32.AND P1, PT, R3, 0x7, P1 ;  /* 0x000000070300780c */ /* 0x000fe20000f21070 */
[----:B------:R-:W-:-:S02]  /*71c0*/  IMAD.MOV.U32 R19, RZ, RZ, -0x1 ;  /* 0xffffffffff137424 */ /* 0x000fc400078e00ff */
[----:B------:R-:W0:Y:S01]  /*71d0*/  @P4 S2R R7, SR_CgaCtaId ;  /* 0x0000000000074919 */ /* 0x000e220000008800 */
[----:B------:R-:W-:Y:S01]  /*71e0*/  @P4 MOV R6, 0x400 ;  /* 0x0000040000064802 */ /* 0x000fe20000000f00 */
[----:B------:R-:W-:Y:S01]  /*71f0*/  IMAD.MOV.U32 R20, RZ, RZ, -0x1 ;  /* 0xffffffffff147424 */ /* 0x000fe200078e00ff */
[----:B------:R-:W-:Y:S01]  /*7200*/  LEA.HI R4, R4, R5, RZ, 0x1f ;  /* 0x0000000504047211 */ /* 0x000fe200078ff8ff */
[----:B------:R-:W-:-:S03]  /*7210*/  IMAD.MOV.U32 R8, RZ, RZ, -0x1 ;  /* 0xffffffffff087424 */ /* 0x000fc600078e00ff */
[--C-:B------:R-:W-:Y:S02]  /*7220*/  SHF.R.U32.HI R5, RZ, 0x2, R4.reuse ;  /* 0x00000002ff057819 */ /* 0x100fe40000011604 */
[----:B------:R-:W-:-:S03]  /*7230*/  PRMT R4, RZ, 0x7610, R4 ;  /* 0x00007610ff047816 */ /* 0x000fc60000000004 */
[----:B------:R-:W-:Y:S01]  /*7240*/  IMAD R12, R5, -0x7, R12 ;  /* 0xfffffff9050c7824 */ /* 0x000fe200078e020c */
[----:B0-----:R-:W-:Y:S02]  /*7250*/  @P4 LEA R6, R7, R6, 0x18 ;  /* 0x0000000607064211 */ /* 0x001fe400078ec0ff */
[----:B------:R-:W-:Y:S02]  /*7260*/  SEL R7, RZ, 0x1, !P1 ;  /* 0x00000001ff077807 */ /* 0x000fe40004800000 */
[----:B------:R-:W-:Y:S01]  /*7270*/  IADD3 R16, P1, R16, UR36, RZ ;  /* 0x0000002410107c10 */ /* 0x000fe2000ff3e0ff */
[----:B------:R0:W-:Y:S01]  /*7280*/  @P4 SYNCS.ARRIVE.TRANS64.A1T0 RZ, [R6+URZ+0x88], RZ ;  /* 0x000088ff06ff49a7 */ /* 0x0001e2000810003f */
[----:B------:R-:W-:Y:S02]  /*7290*/  LOP3.LUT R0, R0, R7, RZ, 0x3c, !PT ;  /* 0x0000000700007212 */ /* 0x000fe400078e3cff */
[----:B------:R-:W-:Y:S02]  /*72a0*/  IADD3.X R17, R17, UR42, RZ, P1, !PT ;  /* 0x0000002a11117c10 */ /* 0x000fe40008ffe4ff */
[----:B------:R-:W-:-:S02]  /*72b0*/  ISETP.GE.U32.AND P1, PT, R16, UR4, PT ;  /* 0x0000000410007c0c */ /* 0x000fc4000bf26070 */
[----:B------:R-:W-:Y:S02]  /*72c0*/  @P3 LOP3.LUT R0, R0, 0x1, R5, 0x78, !PT ;  /* 0x0000000100003812 */ /* 0x000fe400078e7805 */
[----:B------:R-:W-:-:S13]  /*72d0*/  ISETP.GE.U32.AND.EX P1, PT, R17, UR5, PT, P1 ;  /* 0x0000000511007c0c */ /* 0x000fda000bf26110 */
[----:B0-----:R-:W-:Y:S05]  /*72e0*/  @P1 BRA `(.L_x_171) ;  /* 0x00000004004c1947 */ /* 0x001fea0003800000 */
[----:B------:R-:W-:Y:S01]  /*72f0*/  ULDC.64 UR4, c[0x0][0x628] ;  /* 0x00018a0000047ab9 */ /* 0x000fe20000000a00 */
[----:B------:R-:W0:Y:S01]  /*7300*/  S2R R15, SR_CTAID.X ;  /* 0x00000000000f7919 */ /* 0x000e220000002500 */
[----:B------:R-:W-:Y:S01]  /*7310*/  ISETP.NE.U32.AND P1, PT, RZ, UR4, PT ;  /* 0x00000004ff007c0c */ /* 0x000fe2000bf25070 */
[----:B------:R-:W-:Y:S01]  /*7320*/  ULDC UR7, c[0x0][0x630] ;  /* 0x00018c0000077ab9 */ /* 0x000fe20000000800 */
[----:B------:R-:W-:Y:S01]  /*7330*/  IMAD.MOV.U32 R4, RZ, RZ, R16 ;  /* 0x000000ffff047224 */ /* 0x000fe200078e0010 */
[----:B------:R-:W1:Y:S01]  /*7340*/  S2R R14, SR_CTAID.Y ;  /* 0x00000000000e7919 */ /* 0x000e620000002600 */
[----:B------:R-:W-:Y:S01]  /*7350*/  ISETP.NE.AND.EX P1, PT, RZ, UR5, PT, P1 ;  /* 0x00000005ff007c0c */ /* 0x000fe2000bf25310 */
[----:B------:R-:W-:-:S12]  /*7360*/  IMAD.MOV.U32 R5, RZ, RZ, R17 ;  /* 0x000000ffff057224 */ /* 0x000fd800078e0011 */
[----:B------:R-:W-:Y:S05]  /*7370*/  @!P1 BRA `(.L_x_172) ;  /* 0x0000000000289947 */ /* 0x000fea0003800000 */
[----:B------:R-:W-:Y:S02]  /*7380*/  ULDC UR6, c[0x0][0x634] ;  /* 0x00018d0000067ab9 */ /* 0x000fe40000000800 */
[----:B------:R-:W-:-:S05]  /*7390*/  IADD3 R9, P1, R16, UR6, RZ ;  /* 0x0000000610097c10 */ /* 0x000fca000ff3e0ff */
[----:B------:R-:W-:-:S04]  /*73a0*/  IMAD.X R19, RZ, RZ, R17, P1 ;  /* 0x000000ffff137224 */ /* 0x000fc800008e0611 */
[----:B------:R-:W-:-:S04]  /*73b0*/  IMAD.WIDE.U32 R6, R19, UR4, RZ ;  /* 0x0000000413067c25 */ /* 0x000fc8000f8e00ff */
[----:B------:R-:W-:-:S04]  /*73c0*/  IMAD.WIDE.U32 R6, P1, R9, UR5, R6 ;  /* 0x0000000509067c25 */ /* 0x000fc8000f820006 */
[----:B------:R-:W-:-:S04]  /*73d0*/  IMAD.WIDE.U32 R8, R9, UR4, RZ ;  /* 0x0000000409087c25 */ /* 0x000fc8000f8e00ff */
[----:B------:R-:W-:Y:S01]  /*73e0*/  IMAD.X R5, RZ, RZ, RZ, P1 ;  /* 0x000000ffff057224 */ /* 0x000fe200008e06ff */
[----:B------:R-:W-:Y:S01]  /*73f0*/  IADD3 RZ, P1, R9, R6, RZ ;  /* 0x0000000609ff7210 */ /* 0x000fe20007f3e0ff */
[----:B------:R-:W-:-:S04]  /*7400*/  IMAD.MOV.U32 R4, RZ, RZ, R7 ;  /* 0x000000ffff047224 */ /* 0x000fc800078e0007 */
[----:B------:R-:W-:-:S08]  /*7410*/  IMAD.WIDE.U32.X R4, R19, UR5, R4, P1 ;  /* 0x0000000513047c25 */ /* 0x000fd000088e0404 */
.L_x_172:
[--C-:B------:R-:W-:Y:S01]  /*7420*/  SHF.R.U64 R8, R4, UR7, R5.reuse ;  /* 0x0000000704087c19 */ /* 0x100fe20008001205 */
[----:B------:R-:W-:Y:S01]  /*7430*/  ULDC.64 UR4, c[0x0][0x620] ;  /* 0x0001880000047ab9 */ /* 0x000fe20000000a00 */
[----:B------:R-:W-:Y:S01]  /*7440*/  SHF.R.U32.HI R4, RZ, UR7, R5 ;  /* 0x00000007ff047c19 */ /* 0x000fe20008011605 */
[----:B------:R-:W2:Y:S01]  /*7450*/  LDC R24, c[0x0][0x144] ;  /* 0x00005100ff187b82 */ /* 0x000ea20000000800 */
[----:B------:R-:W-:Y:S01]  /*7460*/  IADD3 R7, P1, RZ, -R8, RZ ;  /* 0x80000008ff077210 */ /* 0x000fe20007f3e0ff */
[----:B------:R-:W-:Y:S01]  /*7470*/  ULDC.64 UR8, c[0x0][0x640] ;  /* 0x0001900000087ab9 */ /* 0x000fe20000000a00 */
[----:B0-----:R-:W-:Y:S01]  /*7480*/  I2FP.F32.U32 R9, R15 ;  /* 0x0000000f00097245 */ /* 0x001fe20000201000 */
[----:B------:R-:W-:Y:S02]  /*7490*/  ULDC UR6, c[0x0][0x608] ;  /* 0x0001820000067ab9 */ /* 0x000fe40000000800 */
[----:B------:R-:W-:Y:S01]  /*74a0*/  IMAD.X R4, RZ, RZ, ~R4, P1 ;  /* 0x000000ffff047224 */ /* 0x000fe200008e0e04 */
[----:B------:R-:W-:Y:S01]  /*74b0*/  ISETP.NE.U32.AND P1, PT, RZ, UR8, PT ;  /* 0x00000008ff007c0c */ /* 0x000fe2000bf25070 */
[----:B------:R-:W0:Y:S02]  /*74c0*/  LDC R21, c[0x0][0x148] ;  /* 0x00005200ff157b82 */ /* 0x000e240000000800 */
[----:B------:R-:W-:Y:S01]  /*74d0*/  IMAD R6, R4, UR4, RZ ;  /* 0x0000000404067c24 */ /* 0x000fe2000f8e02ff */
[----:B------:R-:W-:Y:S01]  /*74e0*/  ISETP.NE.AND.EX P1, PT, RZ, UR9, PT, P1 ;  /* 0x00000009ff007c0c */ /* 0x000fe2000bf25310 */
[----:B------:R-:W-:Y:S01]  /*74f0*/  IMAD.WIDE.U32 R4, R7, UR4, R16 ;  /* 0x0000000407047c25 */ /* 0x000fe2000f8e0010 */
[----:B------:R-:W-:-:S03]  /*7500*/  ULDC UR4, c[0x0][0x150] ;  /* 0x0000540000047ab9 */ /* 0x000fc60000000800 */
[----:B------:R-:W-:Y:S02]  /*7510*/  IMAD R7, R7, UR5, R6 ;  /* 0x0000000507077c24 */ /* 0x000fe4000f8e0206 */
[----:B------:R-:W-:Y:S01]  /*7520*/  FMUL R6, R9, UR4 ;  /* 0x0000000409067c20 */ /* 0x000fe20008400000 */
[----:B------:R-:W-:Y:S01]  /*7530*/  ULDC UR4, c[0x0][0x618] ;  /* 0x0001860000047ab9 */ /* 0x000fe20000000800 */
[----:B------:R-:W-:Y:S01]  /*7540*/  ULDC UR5, c[0x0][0x154] ;  /* 0x0000550000057ab9 */ /* 0x000fe20000000800 */
[----:B------:R-:W-:-:S03]  /*7550*/  IMAD.IADD R5, R5, 0x1, R7 ;  /* 0x0000000105057824 */ /* 0x000fc600078e0207 */
[----:B------:R-:W3:Y:S02]  /*7560*/  F2I.U32.TRUNC.NTZ R6, R6 ;  /* 0x0000000600067305 */ /* 0x000ee4000020f000 */
[----:B------:R-:W-:Y:S02]  /*7570*/  SHF.R.U64 R9, R4, UR4, R5 ;  /* 0x0000000404097c19 */ /* 0x000fe40008001205 */
[----:B-1----:R-:W-:-:S05]  /*7580*/  I2FP.F32.U32 R4, R14 ;  /* 0x0000000e00047245 */ /* 0x002fca0000201000 */
[----:B------:R-:W-:Y:S01]  /*7590*/  FMUL R22, R4, UR5 ;  /* 0x0000000504167c20 */ /* 0x000fe20008400000 */
[----:B------:R-:W-:Y:S01]  /*75a0*/  SHF.R.U32.HI R4, RZ, UR4, R5 ;  /* 0x00000004ff047c19 */ /* 0x000fe20008011605 */
[----:B------:R-:W-:-:S03]  /*75b0*/  ULDC UR4, c[0x0][0x658] ;  /* 0x0001960000047ab9 */ /* 0x000fc60000000800 */
[--C-:B------:R-:W-:Y:S01]  /*75c0*/  SHF.R.U64 R20, R9, UR6, R4.reuse ;  /* 0x0000000609147c19 */ /* 0x100fe20008001204 */
[----:B------:R-:W1:Y:S01]  /*75d0*/  F2I.U32.TRUNC.NTZ R22, R22 ;  /* 0x0000001600167305 */ /* 0x000e62000020f000 */
[----:B------:R-:W-:Y:S01]  /*75e0*/  SHF.R.U32.HI R5, RZ, UR6, R4 ;  /* 0x00000006ff057c19 */ /* 0x000fe20008011604 */
[----:B---3--:R-:W-:-:S03]  /*75f0*/  IMAD.MOV R6, RZ, RZ, -R6 ;  /* 0x000000ffff067224 */ /* 0x008fc600078e0a06 */
[----:B------:R-:W-:Y:S01]  /*7600*/  SHF.R.U64 R19, R20, UR4, R5 ;  /* 0x0000000414137c19 */ /* 0x000fe20008001205 */
[----:B--2---:R-:W-:Y:S01]  /*7610*/  IMAD R15, R24, R6, R15 ;  /* 0x00000006180f7224 */ /* 0x004fe200078e020f */
[----:B------:R-:W-:-:S03]  /*7620*/  SHF.R.U32.HI R23, RZ, UR4, R5 ;  /* 0x00000004ff177c19 */ /* 0x000fc60008011605 */
[----:B------:R-:W-:Y:S02]  /*7630*/  IMAD.MOV.U32 R4, RZ, RZ, R19 ;  /* 0x000000ffff047224 */ /* 0x000fe400078e0013 */
[----:B------:R-:W-:Y:S01]  /*7640*/  IMAD.MOV.U32 R5, RZ, RZ, R23 ;  /* 0x000000ffff057224 */ /* 0x000fe200078e0017 */
[----:B-1----:R-:W-:Y:S06]  /*7650*/  @!P1 BRA `(.L_x_173) ;  /* 0x0000000000289947 */ /* 0x002fec0003800000 */
[----:B------:R-:W-:Y:S02]  /*7660*/  ULDC UR4, c[0x0][0x64c] ;  /* 0x0001930000047ab9 */ /* 0x000fe40000000800 */
[----:B------:R-:W-:-:S05]  /*7670*/  IADD3 R5, P1, R19, UR4, RZ ;  /* 0x0000000413057c10 */ /* 0x000fca000ff3e0ff */
[----:B------:R-:W-:-:S04]  /*7680*/  IMAD.X R23, RZ, RZ, R23, P1 ;  /* 0x000000ffff177224 */ /* 0x000fc800008e0617 */
[----:B------:R-:W-:-:S04]  /*7690*/  IMAD.WIDE.U32 R6, R23, UR8, RZ ;  /* 0x0000000817067c25 */ /* 0x000fc8000f8e00ff */
[----:B------:R-:W-:-:S04]  /*76a0*/  IMAD.WIDE.U32 R6, P1, R5, UR9, R6 ;  /* 0x0000000905067c25 */ /* 0x000fc8000f820006 */
[----:B------:R-:W-:-:S04]  /*76b0*/  IMAD.WIDE.U32 R4, R5, UR8, RZ ;  /* 0x0000000805047c25 */ /* 0x000fc8000f8e00ff */
[----:B------:R-:W-:Y:S01]  /*76c0*/  IMAD.MOV.U32 R4, RZ, RZ, R7 ;  /* 0x000000ffff047224 */ /* 0x000fe200078e0007 */
[----:B------:R-:W-:Y:S01]  /*76d0*/  IADD3 RZ, P3, R5, R6, RZ ;  /* 0x0000000605ff7210 */ /* 0x000fe20007f7e0ff */
[----:B------:R-:W-:-:S04]  /*76e0*/  IMAD.X R5, RZ, RZ, RZ, P1 ;  /* 0x000000ffff057224 */ /* 0x000fc800008e06ff */
[----:B------:R-:W-:-:S08]  /*76f0*/  IMAD.WIDE.U32.X R4, R23, UR9, R4, P3 ;  /* 0x0000000917047c25 */ /* 0x000fd000098e0404 */
.L_x_173:
[----:B------:R-:W-:Y:S01]  /*7700*/  ISETP.NE.AND P1, PT, R2, 0x1, PT ;  /* 0x000000010200780c */ /* 0x000fe20003f25270 */
[----:B------:R-:W-:Y:S01]  /*7710*/  ULDC UR4, c[0x0][0x648] ;  /* 0x0001920000047ab9 */ /* 0x000fe20000000800 */
[----:B------:R-:W-:Y:S01]  /*7720*/  LOP3.LUT R20, R20, UR16, RZ, 0xc0, !PT ;  /* 0x0000001014147c12 */ /* 0x000fe2000f8ec0ff */
[----:B------:R-:W-:Y:S01]  /*7730*/  IMAD.MOV R22, RZ, RZ, -R22 ;  /* 0x000000ffff167224 */ /* 0x000fe200078e0a16 */
[----:B------:R-:W-:Y:S01]  /*7740*/  SHF.R.U64 R5, R4, UR4, R5 ;  /* 0x0000000404057c19 */ /* 0x000fe20008001205 */
[----:B------:R-:W-:Y:S01]  /*7750*/  ULDC UR4, c[0x0][0x638] ;  /* 0x00018e0000047ab9 */ /* 0x000fe20000000800 */
[----:B------:R-:W-:Y:S01]  /*7760*/  LOP3.LUT R6, R9, UR15, RZ, 0xc0, !PT ;  /* 0x0000000f09067c12 */ /* 0x000fe2000f8ec0ff */
[----:B------:R-:W-:Y:S02]  /*7770*/  ULDC UR5, c[0x0][0x610] ;  /* 0x0001840000057ab9 */ /* 0x000fe40000000800 */
[----:B------:R-:W-:Y:S02]  /*7780*/  IMAD.MOV R4, RZ, RZ, -R5 ;  /* 0x000000ffff047224 */ /* 0x000fe400078e0a05 */
[----:B------:R-:W-:-:S02]  /*7790*/  IMAD R20, R5, UR17, R20 ;  /* 0x0000001105147c24 */ /* 0x000fc4000f8e0214 */
[----:B0-----:R-:W-:Y:S02]  /*77a0*/  @P1 IMAD R15, R21, R22, R14 ;  /* 0x00000016150f1224 */ /* 0x001fe400078e020e */
[----:B------:R-:W-:Y:S01]  /*77b0*/  IMAD R19, R4, UR4, R19 ;  /* 0x0000000404137c24 */ /* 0x000fe2000f8e0213 */
[----:B------:R-:W-:Y:S01]  /*77c0*/  ULDC UR4, c[0x0][0x600] ;  /* 0x0001800000047ab9 */ /* 0x000fe20000000800 */
[----:B------:R-:W-:Y:S02]  /*77d0*/  IMAD R15, R20, UR5, R15 ;  /* 0x00000005140f7c24 */ /* 0x000fe4000f8e020f */
[----:B------:R-:W-:Y:S02]  /*77e0*/  IMAD R6, R19, UR4, R6 ;  /* 0x0000000413067c24 */ /* 0x000fe4000f8e0206 */
[----:B------:R-:W-:-:S03]  /*77f0*/  IMAD.MOV.U32 R4, RZ, RZ, 0x1 ;  /* 0x00000001ff047424 */ /* 0x000fc600078e00ff */
[----:B------:R-:W-:Y:S02]  /*7800*/  SEL R20, R6, R15, !P1 ;  /* 0x0000000f06147207 */ /* 0x000fe40004800000 */
[----:B------:R-:W-:-:S07]  /*7810*/  SEL R19, R15, R6, !P1 ;  /* 0x000000060f137207 */ /* 0x000fce0004800000 */
.L_x_171:
[----:B------:R-:W-:Y:S05]  /*7820*/  BSYNC B1 ;  /* 0x0000000000017941 */ /* 0x000fea0003800000 */
.L_x_170:
[----:B------:R-:W-:-:S13]  /*7830*/  LOP3.LUT P1, RZ, R4, 0xff, RZ, 0xc0, !PT ;  /* 0x000000ff04ff7812 */ /* 0x000fda000782c0ff */
[----:B------:R-:W-:Y:S05]  /*7840*/  @P1 BRA `(.L_x_174) ;  /* 0xfffffff4004c1947 */ /* 0x000fea000383ffff */
[----:B------:R-:W-:Y:S05]  /*7850*/  BSYNC B0 ;  /* 0x0000000000007941 */ /* 0x000fea0003800000 */
.L_x_162:
[----:B------:R-:W-:-:S03]  /*7860*/  UMOV UR4, 0xffffffff ;  /* 0xffffffff00047882 */ /* 0x000fc60000000000 */
[----:B------:R-:W-:Y:S05]  /*7870*/  BRA.DIV UR4, `(.L_x_175) ;  /* 0x0000000604847947 */ /* 0x000fea000b800000 */
[----:B------:R-:W-:-:S13]  /*7880*/  ELECT P6, URZ, PT ;  /* 0x00000000003f782f */ /* 0x000fda00038c0000 */
.L_x_192:
[----:B------:R-:W-:Y:S04]  /*7890*/  BSSY B0, `(.L_x_176) ;  /* 0x0000046000007945 */ /* 0x000fe80003800000 */
[----:B------:R-:W-:Y:S05]  /*78a0*/  @!P6 BRA `(.L_x_177) ;  /* 0x000000040010e947 */ /* 0x000fea0003800000 */
[----:B------:R-:W-:-:S04]  /*78b0*/  LOP3.LUT R18, R18, 0x2, RZ, 0xfc, !PT ;  /* 0x0000000212127812 */ /* 0x000fc800078efcff */
[----:B------:R-:W-:-:S13]  /*78c0*/  ISETP.NE.AND P0, PT, R18, 0x3, PT ;  /* 0x000000031200780c */ /* 0x000fda0003f05270 */
[----:B------:R-:W-:Y:S05]  /*78d0*/  @!P0 BRA `(.L_x_178) ;  /* 0x0000000000048947 */ /* 0x000fea0003800000 */
[----:B------:R-:W-:Y:S01]  /*78e0*/  BPT.TRAP 0x1 ;  /* 0x000000040000795c */ /* 0x000fe20000300000 */
.L_x_178:
[----:B------:R-:W0:Y:S01]  /*78f0*/  S2R R3, SR_CgaCtaId ;  /* 0x0000000000037919 */ /* 0x000e220000008800 */
[----:B------:R-:W-:-:S04]  /*7900*/  MOV R2, 0x400 ;  /* 0x0000040000027802 */ /* 0x000fc80000000f00 */
[----:B0-----:R-:W-:Y:S02]  /*7910*/  LEA R3, R3, R2, 0x18 ;  /* 0x0000000203037211 */ /* 0x001fe400078ec0ff */
[----:B------:R-:W-:-:S03]  /*7920*/  SHF.L.U32 R2, R0, 0x1f, RZ ;  /* 0x0000001f00027819 */ /* 0x000fc600000006ff */
[----:B------:R-:W-:-:S04]  /*7930*/  VIADD R3, R3, 0x38 ;  /* 0x0000003803037836 */ /* 0x000fc80000000000 */
[C---:B------:R-:W-:Y:S02]  /*7940*/  IMAD R7, R12.reuse, 0x8, R3 ;  /* 0x000000080c077824 */ /* 0x040fe400078e0203 */
[----:B------:R-:W-:Y:S02]  /*7950*/  VIADD R12, R12, 0x1 ;  /* 0x000000010c0c7836 */ /* 0x000fe40000000000 */
[----:B------:R-:W0:Y:S03]  /*7960*/  SYNCS.PHASECHK.TRANS64.TRYWAIT P0, [R7+URZ], R2 ;  /* 0x00000002070075a7 */ /* 0x000e26000800017f */
[----:B------:R-:W-:-:S04]  /*7970*/  ISETP.NE.AND P1, PT, R12, 0x7, PT ;  /* 0x000000070c00780c */ /* 0x000fc80003f25270 */
[----:B------:R-:W-:Y:S02]  /*7980*/  SEL R5, RZ, 0x1, P1 ;  /* 0x00000001ff057807 */ /* 0x000fe40000800000 */
[----:B------:R-:W-:Y:S02]  /*7990*/  SEL R12, R12, RZ, P1 ;  /* 0x000000ff0c0c7207 */ /* 0x000fe40000800000 */
[----:B------:R-:W-:-:S03]  /*79a0*/  LOP3.LUT R5, R0, R5, RZ, 0x3c, !PT ;  /* 0x0000000500057212 */ /* 0x000fc600078e3cff */
[----:B------:R-:W-:Y:S01]  /*79b0*/  IMAD R9, R12, 0x8, R3 ;  /* 0x000000080c097824 */ /* 0x000fe200078e0203 */
[----:B------:R-:W-:Y:S01]  /*79c0*/  SHF.L.U32 R4, R5, 0x1f, RZ ;  /* 0x0000001f05047819 */ /* 0x000fe200000006ff */
[----:B0-----:R-:W-:Y:S06]  /*79d0*/  @!P0 BRA `(.L_x_179) ;  /* 0x00000004004c8947 */ /* 0x001fec0003800000 */
.L_x_193:
[----:B------:R-:W1:Y:S01]  /*79e0*/  SYNCS.PHASECHK.TRANS64.TRYWAIT P0, [R9+URZ], R4 ;  /* 0x00000004090075a7 */ /* 0x000e62000800017f */
[----:B------:R-:W-:-:S05]  /*79f0*/  VIADD R0, R12, 0x1 ;  /* 0x000000010c007836 */ /* 0x000fca0000000000 */
[----:B------:R-:W-:-:S04]  /*7a00*/  ISETP.NE.AND P1, PT, R0, 0x7, PT ;  /* 0x000000070000780c */ /* 0x000fc80003f25270 */
[----:B0-----:R-:W-:Y:S02]  /*7a10*/  SEL R2, RZ, 0x1, P1 ;  /* 0x00000001ff027807 */ /* 0x001fe40000800000 */
[----:B------:R-:W-:Y:S02]  /*7a20*/  SEL R0, R0, RZ, P1 ;  /* 0x000000ff00007207 */ /* 0x000fe40000800000 */
[----:B------:R-:W-:-:S03]  /*7a30*/  LOP3.LUT R7, R5, R2, RZ, 0x3c, !PT ;  /* 0x0000000205077212 */ /* 0x000fc600078e3cff */
[----:B------:R-:W-:Y:S01]  /*7a40*/  IMAD R6, R0, 0x8, R3 ;  /* 0x0000000800067824 */ /* 0x000fe200078e0203 */
[----:B------:R-:W-:Y:S01]  /*7a50*/  SHF.L.U32 R5, R7, 0x1f, RZ ;  /* 0x0000001f07057819 */ /* 0x000fe200000006ff */
[----:B-1----:R-:W-:Y:S06]  /*7a60*/  @!P0 BRA `(.L_x_180) ;  /* 0x00000004003c8947 */ /* 0x002fec0003800000 */
.L_x_194:
[----:B------:R-:W1:Y:S01]  /*7a70*/  SYNCS.PHASECHK.TRANS64.TRYWAIT P0, [R6+URZ], R5 ;  /* 0x00000005060075a7 */ /* 0x000e62000800017f */
[----:B------:R-:W-:-:S05]  /*7a80*/  VIADD R0, R0, 0x1 ;  /* 0x0000000100007836 */ /* 0x000fca0000000000 */
[----:B------:R-:W-:-:S04]  /*7a90*/  ISETP.NE.AND P1, PT, R0, 0x7, PT ;  /* 0x000000070000780c */ /* 0x000fc80003f25270 */
[----:B------:R-:W-:Y:S02]  /*7aa0*/  SEL R2, RZ, 0x1, P1 ;  /* 0x00000001ff027807 */ /* 0x000fe40000800000 */
[----:B------:R-:W-:Y:S02]  /*7ab0*/  SEL R0, R0, RZ, P1 ;  /* 0x000000ff00007207 */ /* 0x000fe40000800000 */
[----:B------:R-:W-:-:S03]  /*7ac0*/  LOP3.LUT R7, R7, R2, RZ, 0x3c, !PT ;  /* 0x0000000207077212 */ /* 0x000fc600078e3cff */
[----:B0-----:R-:W-:Y:S01]  /*7ad0*/  IMAD R9, R0, 0x8, R3 ;  /* 0x0000000800097824 */ /* 0x001fe200078e0203 */
[----:B------:R-:W-:Y:S01]  /*7ae0*/  SHF.L.U32 R4, R7, 0x1f, RZ ;  /* 0x0000001f07047819 */ /* 0x000fe200000006ff */
[----:B-1----:R-:W-:Y:S06]  /*7af0*/  @!P0 BRA `(.L_x_181) ;  /* 0x00000004002c8947 */ /* 0x002fec0003800000 */
.L_x_195:
        /* <DEDUP_REMOVED lines=9> */
.L_x_196:
        /* <DEDUP_REMOVED lines=9> */
.L_x_197:
[----:B------:R-:W1:Y:S01]  /*7c20*/  SYNCS.PHASECHK.TRANS64.TRYWAIT P0, [R9+URZ], R4 ;  /* 0x00000004090075a7 */ /* 0x000e62000800017f */
[----:B------:R-:W-:-:S05]  /*7c30*/  VIADD R0, R0, 0x1 ;  /* 0x0000000100007836 */ /* 0x000fca0000000000 */
[----:B------:R-:W-:-:S04]  /*7c40*/  ISETP.NE.AND P1, PT, R0, 0x7, PT ;  /* 0x000000070000780c */ /* 0x000fc80003f25270 */
[----:B------:R-:W-:Y:S02]  /*7c50*/  SEL R2, RZ, 0x1, P1 ;  /* 0x00000001ff027807 */ /* 0x000fe40000800000 */
[----:B------:R-:W-:Y:S02]  /*7c60*/  SEL R0, R0, RZ, P1 ;  /* 0x000000ff00007207 */ /* 0x000fe40000800000 */
[----:B------:R-:W-:Y:S01]  /*7c70*/  LOP3.LUT R2, R7, R2, RZ, 0x3c, !PT ;  /* 0x0000000207027212 */ /* 0x000fe200078e3cff */
[----:B-1----:R-:W-:Y:S06]  /*7c80*/  @!P0 BRA `(.L_x_184) ;  /* 0x0000000400048947 */ /* 0x002fec0003800000 */
.L_x_198:
[----:B------:R-:W-:Y:S01]  /*7c90*/  IMAD R3, R0, 0x8, R3 ;  /* 0x0000000800037824 */ /* 0x000fe200078e0203 */
[----:B------:R-:W-:-:S07]  /*7ca0*/  SHF.L.U32 R0, R2, 0x1f, RZ ;  /* 0x0000001f02007819 */ /* 0x000fce00000006ff */
.L_x_185:
[----:B--2---:R2:W3:Y:S02]  /*7cb0*/  SYNCS.PHASECHK.TRANS64.TRYWAIT P0, [R3+URZ], R0 ;  /* 0x00000000030075a7 */ /* 0x0044e4000800017f */
[----:B---3--:R-:W-:Y:S05]  /*7cc0*/  @!P0 NANOSLEEP.SYNCS 0x989680 ;  /* 0x009896800000895d */ /* 0x008fea0003900000 */
[----:B------:R-:W3:Y:S02]  /*7cd0*/  @!P0 SYNCS.PHASECHK.TRANS64 P0, [R3+URZ], R0 ;  /* 0x00000000030085a7 */ /* 0x000ee4000800007f */
[----:B---3--:R-:W-:Y:S05]  /*7ce0*/  @!P0 BRA `(.L_x_185) ;  /* 0xfffffffc00f08947 */ /* 0x008fea000383ffff */
.L_x_177:
[----:B------:R-:W-:Y:S05]  /*7cf0*/  BSYNC B0 ;  /* 0x0000000000007941 */ /* 0x000fea0003800000 */
.L_x_176:
[----:B------:R-:W-:Y:S05]  /*7d00*/  EXIT ;  /* 0x000000000000794d */ /* 0x000fea0003800000 */
.L_x_17:
[----:B-1----:R1:W2:Y:S02]  /*7d10*/  SYNCS.PHASECHK.TRANS64.TRYWAIT P1, [R3+URZ], R0 ;  /* 0x00000000030075a7 */ /* 0x0022a4000802017f */
[----:B--2---:R-:W-:Y:S05]  /*7d20*/  @!P1 NANOSLEEP.SYNCS 0x989680 ;  /* 0x009896800000995d */ /* 0x004fea0003900000 */
[----:B------:R-:W2:Y:S02]  /*7d30*/  @!P1 SYNCS.PHASECHK.TRANS64 P1, [R3+URZ], R0 ;  /* 0x00000000030095a7 */ /* 0x000ea4000802007f */
[----:B--2---:R-:W-:Y:S05]  /*7d40*/  @!P1 BRA `(.L_x_17) ;  /* 0xfffffffc00f09947 */ /* 0x004fea000383ffff */
[----:B------:R-:W-:Y:S05]  /*7d50*/  BRA `(.L_x_16) ;  /* 0xffffff9400ec7947 */ /* 0x000fea000383ffff */
.L_x_22:
[----:B-1----:R-:W-:-:S04]  /*7d60*/  IMAD.U32 R4, RZ, RZ, UR7 ;  /* 0x00000007ff047e24 */ /* 0x002fc8000f8e00ff */
[----:B------:R1:W2:Y:S03]  /*7d70*/  SYNCS.PHASECHK.TRANS64.TRYWAIT P1, [R4+URZ], R3 ;  /* 0x00000003040075a7 */ /* 0x0002a6000802017f */
[----:B--2---:R-:W-:Y:S05]  /*7d80*/  @!P1 NANOSLEEP.SYNCS 0x989680 ;  /* 0x009896800000995d */ /* 0x004fea0003900000 */
[----:B------:R-:W2:Y:S02]  /*7d90*/  @!P1 SYNCS.PHASECHK.TRANS64 P1, [R4+URZ], R3 ;  /* 0x00000003040095a7 */ /* 0x000ea4000802007f */
[----:B--2---:R-:W-:Y:S05]  /*7da0*/  @!P1 BRA `(.L_x_22) ;  /* 0xfffffffc00ec9947 */ /* 0x004fea000383ffff */
[----:B------:R-:W-:Y:S05]  /*7db0*/  BRA `(.L_x_21) ;  /* 0xffffff9800b87947 */ /* 0x000fea000383ffff */
.L_x_163:
[----:B------:R-:W-:Y:S01]  /*7dc0*/  BSSY B1, `(.L_x_186) ;  /* 0x0000006000017945 */ /* 0x000fe20003800000 */
[----:B------:R-:W-:-:S07]  /*7dd0*/  IMAD.MOV.U32 R15, RZ, RZ, -0x1 ;  /* 0xffffffffff0f7424 */ /* 0x000fce00078e00ff */
[----:B------:R-:W-:Y:S05]  /*7de0*/  WARPSYNC.COLLECTIVE R15, `(.L_x_187) ;  /* 0x000000000f0c7348 */ /* 0x000fea0003c00000 */
[----:B------:R-:W-:Y:S02]  /*7df0*/  ELECT P6, UR62, PT ;  /* 0x00000000003e782f */ /* 0x000fe400038c0000 */
[----:B------:R-:W-:Y:S01]  /*7e00*/  MOV R14, UR62 ;  /* 0x0000003e000e7c02 */ /* 0x000fe20008000f00 */
[----:B------:R-:W-:Y:S10]  /*7e10*/  ENDCOLLECTIVE ;  /* 0x000000000000791b */ /* 0x000ff40003800000 */
.L_x_187:
[----:B------:R-:W-:Y:S05]  /*7e20*/  BSYNC B1 ;  /* 0x0000000000017941 */ /* 0x000fea0003800000 */
.L_x_186:
[----:B------:R-:W-:Y:S05]  /*7e30*/  BRA `(.L_x_188) ;  /* 0xffffffec00dc7947 */ /* 0x000fea000383ffff */
.L_x_166:
[----:B0-----:R0:W1:Y:S02]  /*7e40*/  SYNCS.PHASECHK.TRANS64.TRYWAIT P1, [R14+URZ+0x38], R7 ;  /* 0x000038070e0075a7 */ /* 0x001064000802017f */
[----:B-1----:R-:W-:Y:S05]  /*7e50*/  @!P1 NANOSLEEP.SYNCS 0x989680 ;  /* 0x009896800000995d */ /* 0x002fea0003900000 */
[----:B------:R-:W1:Y:S02]  /*7e60*/  @!P1 SYNCS.PHASECHK.TRANS64 P1, [R14+URZ+0x38], R7 ;  /* 0x000038070e0095a7 */ /* 0x000e64000802007f */
[----:B-1----:R-:W-:Y:S05]  /*7e70*/  @!P1 BRA `(.L_x_166) ;  /* 0xfffffffc00f09947 */ /* 0x002fea000383ffff */
[----:B------:R-:W-:Y:S05]  /*7e80*/  BRA `(.L_x_189) ;  /* 0xfffffff000107947 */ /* 0x000fea000383ffff */
.L_x_175:
[----:B------:R-:W-:Y:S01]  /*7e90*/  BSSY B0, `(.L_x_190) ;  /* 0x0000006000007945 */ /* 0x000fe20003800000 */
[----:B------:R-:W-:-:S07]  /*7ea0*/  IMAD.MOV.U32 R15, RZ, RZ, -0x1 ;  /* 0xffffffffff0f7424 */ /* 0x000fce00078e00ff */
[----:B------:R-:W-:Y:S05]  /*7eb0*/  WARPSYNC.COLLECTIVE R15, `(.L_x_191) ;  /* 0x000000000f0c7348 */ /* 0x000fea0003c00000 */
[----:B------:R-:W-:Y:S02]  /*7ec0*/  ELECT P6, UR62, PT ;  /* 0x00000000003e782f */ /* 0x000fe400038c0000 */
[----:B------:R-:W-:Y:S01]  /*7ed0*/  MOV R14, UR62 ;  /* 0x0000003e000e7c02 */ /* 0x000fe20008000f00 */
[----:B------:R-:W-:Y:S10]  /*7ee0*/  ENDCOLLECTIVE ;  /* 0x000000000000791b */ /* 0x000ff40003800000 */
.L_x_191:
[----:B------:R-:W-:Y:S05]  /*7ef0*/  BSYNC B0 ;  /* 0x0000000000007941 */ /* 0x000fea0003800000 */
.L_x_190:
[----:B------:R-:W-:Y:S05]  /*7f00*/  BRA `(.L_x_192) ;  /* 0xfffffff800607947 */ /* 0x000fea000383ffff */
.L_x_179:
[----:B0-----:R0:W1:Y:S02]  /*7f10*/  SYNCS.PHASECHK.TRANS64.TRYWAIT P0, [R7+URZ], R2 ;  /* 0x00000002070075a7 */ /* 0x001064000800017f */
[----:B-1----:R-:W-:Y:S05]  /*7f20*/  @!P0 NANOSLEEP.SYNCS 0x989680 ;  /* 0x009896800000895d */ /* 0x002fea0003900000 */
[----:B------:R-:W1:Y:S02]  /*7f30*/  @!P0 SYNCS.PHASECHK.TRANS64 P0, [R7+URZ], R2 ;  /* 0x00000002070085a7 */ /* 0x000e64000800007f */
[----:B-1----:R-:W-:Y:S05]  /*7f40*/  @!P0 BRA `(.L_x_179) ;  /* 0xfffffffc00f08947 */ /* 0x002fea000383ffff */
[----:B------:R-:W-:Y:S05]  /*7f50*/  BRA `(.L_x_193) ;  /* 0xfffffff800a07947 */ /* 0x000fea000383ffff */
.L_x_180:
[----:B0-----:R0:W1:Y:S02]  /*7f60*/  SYNCS.PHASECHK.TRANS64.TRYWAIT P0, [R9+URZ], R4 ;  /* 0x00000004090075a7 */ /* 0x001064000800017f */
[----:B-1----:R-:W-:Y:S05]  /*7f70*/  @!P0 NANOSLEEP.SYNCS 0x989680 ;  /* 0x009896800000895d */ /* 0x002fea0003900000 */
[----:B------:R-:W1:Y:S02]  /*7f80*/  @!P0 SYNCS.PHASECHK.TRANS64 P0, [R9+URZ], R4 ;  /* 0x00000004090085a7 */ /* 0x000e64000800007f */
[----:B-1----:R-:W-:Y:S05]  /*7f90*/  @!P0 BRA `(.L_x_180) ;  /* 0xfffffffc00f08947 */ /* 0x002fea000383ffff */
[----:B------:R-:W-:Y:S05]  /*7fa0*/  BRA `(.L_x_194) ;  /* 0xfffffff800b07947 */ /* 0x000fea000383ffff */
.L_x_181:
[----:B0-----:R0:W1:Y:S02]  /*7fb0*/  SYNCS.PHASECHK.TRANS64.TRYWAIT P0, [R6+URZ], R5 ;  /* 0x00000005060075a7 */ /* 0x001064000800017f */
[----:B-1----:R-:W-:Y:S05]  /*7fc0*/  @!P0 NANOSLEEP.SYNCS 0x989680 ;  /* 0x009896800000895d */ /* 0x002fea0003900000 */
[----:B------:R-:W1:Y:S02]  /*7fd0*/  @!P0 SYNCS.PHASECHK.TRANS64 P0, [R6+URZ], R5 ;  /* 0x00000005060085a7 */ /* 0x000e64000800007f */
[----:B-1----:R-:W-:Y:S05]  /*7fe0*/  @!P0 BRA `(.L_x_181) ;  /* 0xfffffffc00f08947 */ /* 0x002fea000383ffff */
[----:B------:R-:W-:Y:S05]  /*7ff0*/  BRA `(.L_x_195) ;  /* 0xfffffff800c07947 */ /* 0x000fea000383ffff */
.L_x_182:
[----:B0-----:R0:W1:Y:S02]  /*8000*/  SYNCS.PHASECHK.TRANS64.TRYWAIT P0, [R9+URZ], R4 ;  /* 0x00000004090075a7 */ /* 0x001064000800017f */
[----:B-1----:R-:W-:Y:S05]  /*8010*/  @!P0 NANOSLEEP.SYNCS 0x989680 ;  /* 0x009896800000895d */ /* 0x002fea0003900000 */
[----:B------:R-:W1:Y:S02]  /*8020*/  @!P0 SYNCS.PHASECHK.TRANS64 P0, [R9+URZ], R4 ;  /* 0x00000004090085a7 */ /* 0x000e64000800007f */
[----:B-1----:R-:W-:Y:S05]  /*8030*/  @!P0 BRA `(.L_x_182) ;  /* 0xfffffffc00f08947 */ /* 0x002fea000383ffff */
[----:B------:R-:W-:Y:S05]  /*8040*/  BRA `(.L_x_196) ;  /* 0xfffffff800d07947 */ /* 0x000fea000383ffff */
.L_x_183:
[----:B0-----:R0:W1:Y:S02]  /*8050*/  SYNCS.PHASECHK.TRANS64.TRYWAIT P0, [R6+URZ], R5 ;  /* 0x00000005060075a7 */ /* 0x001064000800017f */
[----:B-1----:R-:W-:Y:S05]  /*8060*/  @!P0 NANOSLEEP.SYNCS 0x989680 ;  /* 0x009896800000895d */ /* 0x002fea0003900000 */
[----:B------:R-:W1:Y:S02]  /*8070*/  @!P0 SYNCS.PHASECHK.TRANS64 P0, [R6+URZ], R5 ;  /* 0x00000005060085a7 */ /* 0x000e64000800007f */
[----:B-1----:R-:W-:Y:S05]  /*8080*/  @!P0 BRA `(.L_x_183) ;  /* 0xfffffffc00f08947 */ /* 0x002fea000383ffff */
[----:B------:R-:W-:Y:S05]  /*8090*/  BRA `(.L_x_197) ;  /* 0xfffffff800e07947 */ /* 0x000fea000383ffff */
.L_x_184:
[----:B-1----:R1:W2:Y:S02]  /*80a0*/  SYNCS.PHASECHK.TRANS64.TRYWAIT P0, [R9+URZ], R4 ;  /* 0x00000004090075a7 */ /* 0x0022a4000800017f */
[----:B--2---:R-:W-:Y:S05]  /*80b0*/  @!P0 NANOSLEEP.SYNCS 0x989680 ;  /* 0x009896800000895d */ /* 0x004fea0003900000 */
[----:B------:R-:W2:Y:S02]  /*80c0*/  @!P0 SYNCS.PHASECHK.TRANS64 P0, [R9+URZ], R4 ;  /* 0x00000004090085a7 */ /* 0x000ea4000800007f */
[----:B--2---:R-:W-:Y:S05]  /*80d0*/  @!P0 BRA `(.L_x_184) ;  /* 0xfffffffc00f08947 */ /* 0x004fea000383ffff */
[----:B------:R-:W-:Y:S05]  /*80e0*/  BRA `(.L_x_198) ;  /* 0xfffffff800e87947 */ /* 0x000fea000383ffff */
.L_x_199:
[----:B------:R-:W-:-:S00]  /*80f0*/  BRA `(.L_x_199) ;  /* 0xfffffffc00fc7947 */ /* 0x000fc0000383ffff */
[----:B------:R-:W-:-:S00]  /*8100*/  NOP ;  /* 0x0000000000007918 */ /* 0x000fc00000000000 */
[----:B------:R-:W-:-:S00]  /*8110*/  NOP ;  /* 0x0000000000007918 */ /* 0x000fc00000000000 */
[----:B------:R-:W-:-:S00]  /*8120*/  NOP ;  /* 0x0000000000007918 */ /* 0x000fc00000000000 */
[----:B------:R-:W-:-:S00]  /*8130*/  NOP ;  /* 0x0000000000007918 */ /* 0x000fc00000000000 */
[----:B------:R-:W-:-:S00]  /*8140*/  NOP ;  /* 0x0000000000007918 */ /* 0x000fc00000000000 */
[----:B------:R-:W-:-:S00]  /*8150*/  NOP ;  /* 0x0000000000007918 */ /* 0x000fc00000000000 */
[----:B------:R-:W-:-:S00]  /*8160*/  NOP ;  /* 0x0000000000007918 */ /* 0x000fc00000000000 */
[----:B------:R-:W-:-:S00]  /*8170*/  NOP ;  /* 0x0000000000007918 */ /* 0x000fc00000000000 */
.L_x_200:


//--------------------- .nv.global.init           --------------------------
	.section	.nv.global.init,"aw",@progbits
.nv.global.init:
	.type		$str$22,@object
	.size		$str$22,($str$23 - $str$22)
$str$22:
        /*0000*/ 	.byte	0x6b, 0x5f, 0x74, 0x69, 0x6c, 0x65, 0x5f, 0x63, 0x6f, 0x75, 0x6e, 0x74, 0x20, 0x3e, 0x3d, 0x20
        /*0010*/ 	.byte	0x31, 0x00
	.type		$str$23,@object
	.size		$str$23,(__unnamed_1 - $str$23)
$str$23:
        /*0012*/ 	.byte	0x2f, 0x74, 0x6d, 0x70, 0x2f, 0x63, 0x75, 0x74, 0x6c, 0x61, 0x73, 0x73, 0x5f, 0x73, 0x77, 0x65
        /*0022*/ 	.byte	0x65, 0x70, 0x5f, 0x73, 0x72, 0x63, 0x2f, 0x69, 0x6e, 0x63, 0x6c, 0x75, 0x64, 0x65, 0x2f, 0x63
        /*0032*/ 	.byte	0x75, 0x74, 0x6c, 0x61, 0x73, 0x73, 0x2f, 0x67, 0x65, 0x6d, 0x6d, 0x2f, 0x63, 0x6f, 0x6c, 0x6c
        /*0042*/ 	.byte	0x65, 0x63, 0x74, 0x69, 0x76, 0x65, 0x2f, 0x73, 0x6d, 0x39, 0x30, 0x5f, 0x6d, 0x6d, 0x61, 0x5f
        /*0052*/ 	.byte	0x74, 0x6d, 0x61, 0x5f, 0x67, 0x6d, 0x6d, 0x61, 0x5f, 0x73, 0x73, 0x5f, 0x77, 0x61, 0x72, 0x70
        /*0062*/ 	.byte	0x73, 0x70, 0x65, 0x63, 0x69, 0x61, 0x6c, 0x69, 0x7a, 0x65, 0x64, 0x2e, 0x68, 0x70, 0x70, 0x00
	.type		__unnamed_1,@object
	.size		__unnamed_1,(.L_0 - __unnamed_1)
__unnamed_1:
        /*0072*/ 	.byte	0x76, 0x6f, 0x69, 0x64, 0x20, 0x63, 0x75, 0x74, 0x6c, 0x61, 0x73, 0x73, 0x3a, 0x3a, 0x67, 0x65
        /* <DEDUP_REMOVED lines=176> */
        /*0b82*/ 	.byte	0x75, 0x74, 0x65, 0x3a, 0x3a, 0x69, 0x64, 0x65, 0x6e, 0x74, 0x69, 0x74, 0x79, 0x5d, 0x00
.L_0:


//--------------------- .nv.shared._ZN7cutlass13device_kernelINS_4gemm6kernel13GemmUniversalIN4cute5tupleIJiiiiEEENS1_10collective13CollectiveMmaINS1_34MainloopSm90TmaGmmaWarpSpecializedILi7ENS5_IJNS4_1CILi1EEESB_SB_EEENS1_35KernelTmaWarpSpecializedCooperativeEEENS5_IJNSA_ILi128EEESF_NSA_ILi32EEEEEENS_10tfloat32_tENS5_IJlSB_lEEESI_SJ_NS4_8TiledMMAINS4_8MMA_AtomIJNS4_4SM904GMMA30MMA_64x128x8_F32TF32TF32_SS_TNILNSN_7ScaleInE1ELSP_1EEEEEENS4_6LayoutINS5_IJNSA_ILi2EEESB_SB_EEENS5_IJSB_NSA_ILi0EEESV_EEEEENS5_IJNS4_10UnderscoreESY_SY_EEEEENS4_13SM90_TMA_LOADENS4_14ComposedLayoutINS4_7SwizzleILi3ELi4ELi3EEENS4_18smem_ptr_flag_bitsILi32EEENSS_INS5_IJNSA_ILi8EEESG_EEENS5_IJSG_SB_EEEEEEEvNS4_8identityES11_S1B_vS1C_EENS_8epilogue10collective6detail29Sm90TmaWarpSpecializedAdapterINS1F_15DefaultEpilogueISI_SJ_SJ_NS1E_6thread17LinearCombinationISI_Li1EffLNS1J_9ScaleType4KindE0ELNS_15FloatRoundStyleE2ESI_EENS1_15EpilogueDefaultEEEEEvvEEEEvNT_6ParamsE --------------------------
	.section	.nv.shared._ZN7cutlass13device_kernelINS_4gemm6kernel13GemmUniversalIN4cute5tupleIJiiiiEEENS1_10collective13CollectiveMmaINS1_34MainloopSm90TmaGmmaWarpSpecializedILi7ENS5_IJNS4_1CILi1EEESB_SB_EEENS1_35KernelTmaWarpSpecializedCooperativeEEENS5_IJNSA_ILi128EEESF_NSA_ILi32EEEEEENS_10tfloat32_tENS5_IJlSB_lEEESI_SJ_NS4_8TiledMMAINS4_8MMA_AtomIJNS4_4SM904GMMA30MMA_64x128x8_F32TF32TF32_SS_TNILNSN_7ScaleInE1ELSP_1EEEEEENS4_6LayoutINS5_IJNSA_ILi2EEESB_SB_EEENS5_IJSB_NSA_ILi0EEESV_EEEEENS5_IJNS4_10UnderscoreESY_SY_EEEEENS4_13SM90_TMA_LOADENS4_14ComposedLayoutINS4_7SwizzleILi3ELi4ELi3EEENS4_18smem_ptr_flag_bitsILi32EEENSS_INS5_IJNSA_ILi8EEESG_EEENS5_IJSG_SB_EEEEEEEvNS4_8identityES11_S1B_vS1C_EENS_8epilogue10collective6detail29Sm90TmaWarpSpecializedAdapterINS1F_15DefaultEpilogueISI_SJ_SJ_NS1E_6thread17LinearCombinationISI_Li1EffLNS1J_9ScaleType4KindE0ELNS_15FloatRoundStyleE2ESI_EENS1_15EpilogueDefaultEEEEEvvEEEEvNT_6ParamsE,"aw",@nobits
	.sectionflags	@""
	.align	16
	.zero		1024


//--------------------- .nv.shared.reserved.0     --------------------------
	.section	.nv.shared.reserved.0,"aw",@nobits
	.weak		__nv_reservedSMEM_offset_0_alias
	.size		__nv_reservedSMEM_offset_0_alias, 0, 0
	.other		__nv_reservedSMEM_offset_0_alias,@"STO_CUDA_RESERVED_SHARED STV_DEFAULT"
__nv_reservedSMEM_offset_0_alias:
	.zero		0


//--------------------- .nv.global                --------------------------
	.section	.nv.global,"aw",@nobits
.nv.global:
	.type		_ZN39_INTERNAL_3e896df1_4_k_cu_5cb4a37f_59024cute1_E,@object
	.size		_ZN39_INTERNAL_3e896df1_4_k_cu_5cb4a37f_59024cute1_E,(_ZN39_INTERNAL_3e896df1_4_k_cu_5cb4a37f_59024cuda3std3__45__cpo6cbeginE - _ZN39_INTERNAL_3e896df1_4_k_cu_5cb4a37f_59024cute1_E)
_ZN39_INTERNAL_3e896df1_4_k_cu_5cb4a37f_59024cute1_E:
	.zero		1
	.type		_ZN39_INTERNAL_3e896df1_4_k_cu_5cb4a37f_59024cuda3std3__45__cpo6cbeginE,@object
	.size		_ZN39_INTERNAL_3e896df1_4_k_cu_5cb4a37f_59024cuda3std3__45__cpo6cbeginE,(_ZN39_INTERNAL_3e896df1_4_k_cu_5cb4a37f_59024cuda3std3__48in_placeE - _ZN39_INTERNAL_3e896df1_4_k_cu_5cb4a37f_59024cuda3std3__45__cpo6cbeginE)
_ZN39_INTERNAL_3e896df1_4_k_cu_5cb4a37f_59024cuda3std3__45__cpo6cbeginE:
	.zero		1
	.type		_ZN39_INTERNAL_3e896df1_4_k_cu_5cb4a37f_59024cuda3std3__48in_placeE,@object
	.size		_ZN39_INTERNAL_3e896df1_4_k_cu_5cb4a37f_59024cuda3std3__48in_placeE,(_ZN39_INTERNAL_3e896df1_4_k_cu_5cb4a37f_59024cuda3std6ranges3__45__cpo9iter_moveE - _ZN39_INTERNAL_3e896df1_4_k_cu_5cb4a37f_59024cuda3std3__48in_placeE)
_ZN39_INTERNAL_3e896df1_4_k_cu_5cb4a37f_59024cuda3std3__48in_placeE:
	.zero		1
	.type		_ZN39_INTERNAL_3e896df1_4_k_cu_5cb4a37f_59024cuda3std6ranges3__45__cpo9iter_moveE,@object
	.size		_ZN39_INTERNAL_3e896df1_4_k_cu_5cb4a37f_59024cuda3std6ranges3__45__cpo9iter_moveE,(_ZN39_INTERNAL_3e896df1_4_k_cu_5cb4a37f_59024cuda3std3__45__cpo5beginE - _ZN39_INTERNAL_3e896df1_4_k_cu_5cb4a37f_59024cuda3std6ranges3__45__cpo9iter_moveE)
_ZN39_INTERNAL_3e896df1_4_k_cu_5cb4a37f_59024cuda3std6ranges3__45__cpo9iter_moveE:
	.zero		1
	.type		_ZN39_INTERNAL_3e896df1_4_k_cu_5cb4a37f_59024cuda3std3__45__cpo5beginE,@object
	.size		_ZN39_INTERNAL_3e896df1_4_k_cu_5cb4a37f_59024cuda3std3__45__cpo5beginE,(_ZN39_INTERNAL_3e896df1_4_k_cu_5cb4a37f_59024cuda3std3__441_GLOBAL__N__3e896df1_4_k_cu_5cb4a37f_59026ignoreE - _ZN39_INTERNAL_3e896df1_4_k_cu_5cb4a37f_59024cuda3std3__45__cpo5beginE)
_ZN39_INTERNAL_3e896df1_4_k_cu_5cb4a37f_59024cuda3std3__45__cpo5beginE:
	.zero		1
	.type		_ZN39_INTERNAL_3e896df1_4_k_cu_5cb4a37f_59024cuda3std3__441_GLOBAL__N__3e896df1_4_k_cu_5cb4a37f_59026ignoreE,@object
	.size		_ZN39_INTERNAL_3e896df1_4_k_cu_5cb4a37f_59024cuda3std3__441_GLOBAL__N__3e896df1_4_k_cu_5cb4a37f_59026ignoreE,(_ZN39_INTERNAL_3e896df1_4_k_cu_5cb4a37f_59024cute7productE - _ZN39_INTERNAL_3e896df1_4_k_cu_5cb4a37f_59024cuda3std3__441_GLOBAL__N__3e896df1_4_k_cu_5cb4a37f_59026ignoreE)
_ZN39_INTERNAL_3e896df1_4_k_cu_5cb4a37f_59024cuda3std3__441_GLOBAL__N__3e896df1_4_k_cu_5cb4a37f_59026ignoreE:
	.zero		1
	.type		_ZN39_INTERNAL_3e896df1_4_k_cu_5cb4a37f_59024cute7productE,@object
	.size		_ZN39_INTERNAL_3e896df1_4_k_cu_5cb4a37f_59024cute7productE,(_ZN39_INTERNAL_3e896df1_4_k_cu_5cb4a37f_59024cuda3std3__45__cpo3endE - _ZN39_INTERNAL_3e896df1_4_k_cu_5cb4a37f_59024cute7productE)
_ZN39_INTERNAL_3e896df1_4_k_cu_5cb4a37f_59024cute7productE:
	.zero		1
	.type		_ZN39_INTERNAL_3e896df1_4_k_cu_5cb4a37f_59024cuda3std3__45__cpo3endE,@object
	.size		_ZN39_INTERNAL_3e896df1_4_k_cu_5cb4a37f_59024cuda3std3__45__cpo3endE,(_ZN39_INTERNAL_3e896df1_4_k_cu_5cb4a37f_59024cuda3std3__419piecewise_constructE - _ZN39_INTERNAL_3e896df1_4_k_cu_5cb4a37f_59024cuda3std3__45__cpo3endE)
_ZN39_INTERNAL_3e896df1_4_k_cu_5cb4a37f_59024cuda3std3__45__cpo3endE:
	.zero		1
	.type		_ZN39_INTERNAL_3e896df1_4_k_cu_5cb4a37f_59024cuda3std3__419piecewise_constructE,@object
	.size		_ZN39_INTERNAL_3e896df1_4_k_cu_5cb4a37f_59024cuda3std3__419piecewise_constructE,(_ZN39_INTERNAL_3e896df1_4_k_cu_5cb4a37f_59024cuda3std3__45__cpo4cendE - _ZN39_INTERNAL_3e896df1_4_k_cu_5cb4a37f_59024cuda3std3__419piecewise_constructE)
_ZN39_INTERNAL_3e896df1_4_k_cu_5cb4a37f_59024cuda3std3__419piecewise_constructE:
	.zero		1
	.type		_ZN39_INTERNAL_3e896df1_4_k_cu_5cb4a37f_59024cuda3std3__45__cpo4cendE,@object
	.size		_ZN39_INTERNAL_3e896df1_4_k_cu_5cb4a37f_59024cuda3std3__45__cpo4cendE,(_ZN39_INTERNAL_3e896df1_4_k_cu_5cb4a37f_59024cuda3std6ranges3__45__cpo4swapE - _ZN39_INTERNAL_3e896df1_4_k_cu_5cb4a37f_59024cuda3std3__45__cpo4cendE)
_ZN39_INTERNAL_3e896df1_4_k_cu_5cb4a37f_59024cuda3std3__45__cpo4cendE:
	.zero		1
	.type		_ZN39_INTERNAL_3e896df1_4_k_cu_5cb4a37f_59024cuda3std6ranges3__45__cpo4swapE,@object
	.size		_ZN39_INTERNAL_3e896df1_4_k_cu_5cb4a37f_59024cuda3std6ranges3__45__cpo4swapE,(.L_8 - _ZN39_INTERNAL_3e896df1_4_k_cu_5cb4a37f_59024cuda3std6ranges3__45__cpo4swapE)
_ZN39_INTERNAL_3e896df1_4_k_cu_5cb4a37f_59024cuda3std6ranges3__45__cpo4swapE:
	.zero		1
.L_8:


//--------------------- .nv.constant0._ZN7cutlass13device_kernelINS_4gemm6kernel13GemmUniversalIN4cute5tupleIJiiiiEEENS1_10collective13CollectiveMmaINS1_34MainloopSm90TmaGmmaWarpSpecializedILi7ENS5_IJNS4_1CILi1EEESB_SB_EEENS1_35KernelTmaWarpSpecializedCooperativeEEENS5_IJNSA_ILi128EEESF_NSA_ILi32EEEEEENS_10tfloat32_tENS5_IJlSB_lEEESI_SJ_NS4_8TiledMMAINS4_8MMA_AtomIJNS4_4SM904GMMA30MMA_64x128x8_F32TF32TF32_SS_TNILNSN_7ScaleInE1ELSP_1EEEEEENS4_6LayoutINS5_IJNSA_ILi2EEESB_SB_EEENS5_IJSB_NSA_ILi0EEESV_EEEEENS5_IJNS4_10UnderscoreESY_SY_EEEEENS4_13SM90_TMA_LOADENS4_14ComposedLayoutINS4_7SwizzleILi3ELi4ELi3EEENS4_18smem_ptr_flag_bitsILi32EEENSS_INS5_IJNSA_ILi8EEESG_EEENS5_IJSG_SB_EEEEEEEvNS4_8identityES11_S1B_vS1C_EENS_8epilogue10collective6detail29Sm90TmaWarpSpecializedAdapterINS1F_15DefaultEpilogueISI_SJ_SJ_NS1E_6thread17LinearCombinationISI_Li1EffLNS1J_9ScaleType4KindE0ELNS_15FloatRoundStyleE2ESI_EENS1_15EpilogueDefaultEEEEEvvEEEEvNT_6ParamsE --------------------------
	.section	.nv.constant0._ZN7cutlass13device_kernelINS_4gemm6kernel13GemmUniversalIN4cute5tupleIJiiiiEEENS1_10collective13CollectiveMmaINS1_34MainloopSm90TmaGmmaWarpSpecializedILi7ENS5_IJNS4_1CILi1EEESB_SB_EEENS1_35KernelTmaWarpSpecializedCooperativeEEENS5_IJNSA_ILi128EEESF_NSA_ILi32EEEEEENS_10tfloat32_tENS5_IJlSB_lEEESI_SJ_NS4_8TiledMMAINS4_8MMA_AtomIJNS4_4SM904GMMA30MMA_64x128x8_F32TF32TF32_SS_TNILNSN_7ScaleInE1ELSP_1EEEEEENS4_6LayoutINS5_IJNSA_ILi2EEESB_SB_EEENS5_IJSB_NSA_ILi0EEESV_EEEEENS5_IJNS4_10UnderscoreESY_SY_EEEEENS4_13SM90_TMA_LOADENS4_14ComposedLayoutINS4_7SwizzleILi3ELi4ELi3EEENS4_18smem_ptr_flag_bitsILi32EEENSS_INS5_IJNSA_ILi8EEESG_EEENS5_IJSG_SB_EEEEEEEvNS4_8identityES11_S1B_vS1C_EENS_8epilogue10collective6detail29Sm90TmaWarpSpecializedAdapterINS1F_15DefaultEpilogueISI_SJ_SJ_NS1E_6thread17LinearCombinationISI_Li1EffLNS1J_9ScaleType4KindE0ELNS_15FloatRoundStyleE2ESI_EENS1_15EpilogueDefaultEEEEEvvEEEEvNT_6ParamsE,"a",@progbits
	.sectionflags	@""
	.align	4
.nv.constant0._ZN7cutlass13device_kernelINS_4gemm6kernel13GemmUniversalIN4cute5tupleIJiiiiEEENS1_10collective13CollectiveMmaINS1_34MainloopSm90TmaGmmaWarpSpecializedILi7ENS5_IJNS4_1CILi1EEESB_SB_EEENS1_35KernelTmaWarpSpecializedCooperativeEEENS5_IJNSA_ILi128EEESF_NSA_ILi32EEEEEENS_10tfloat32_tENS5_IJlSB_lEEESI_SJ_NS4_8TiledMMAINS4_8MMA_AtomIJNS4_4SM904GMMA30MMA_64x128x8_F32TF32TF32_SS_TNILNSN_7ScaleInE1ELSP_1EEEEEENS4_6LayoutINS5_IJNSA_ILi2EEESB_SB_EEENS5_IJSB_NSA_ILi0EEESV_EEEEENS5_IJNS4_10UnderscoreESY_SY_EEEEENS4_13SM90_TMA_LOADENS4_14ComposedLayoutINS4_7SwizzleILi3ELi4ELi3EEENS4_18smem_ptr_flag_bitsILi32EEENSS_INS5_IJNSA_ILi8EEESG_EEENS5_IJSG_SB_EEEEEEEvNS4_8identityES11_S1B_vS1C_EENS_8epilogue10collective6detail29Sm90TmaWarpSpecializedAdapterINS1F_15DefaultEpilogueISI_SJ_SJ_NS1E_6thread17LinearCombinationISI_Li1EffLNS1J_9ScaleType4KindE0ELNS_15FloatRoundStyleE2ESI_EENS1_15EpilogueDefaultEEEEEvvEEEEvNT_6ParamsE:
	.zero		1664


//--------------------- SYMBOLS --------------------------

	.type		.nv.reservedSmem.offset0,@object
	.size		.nv.reservedSmem.offset0,0x4
	.type		__assertfail,@function
